//
// Generated by NVIDIA NVVM Compiler
//
// Compiler Build ID: CL-36424714
// Cuda compilation tools, release 13.0, V13.0.88
// Based on NVVM 20.0.0
//

.version 9.0
.target sm_100
.address_size 64

	// .globl	_ZN6hemelb2lb9streamers24DoStreamAndCollideKernelEllddPKlPKjPKdPd
.global .align 4 .u32 _ZN34_INTERNAL_9b843180_4_k_cu_45a883696hemelb2lb9streamers16D3Q15_NUMVECTORSE = 15;
.global .align 4 .b8 _ZN34_INTERNAL_9b843180_4_k_cu_45a883696hemelb2lb9streamers8D3Q15_CXE[60] = {0, 0, 0, 0, 1, 0, 0, 0, 255, 255, 255, 255, 0, 0, 0, 0, 0, 0, 0, 0, 0, 0, 0, 0, 0, 0, 0, 0, 1, 0, 0, 0, 255, 255, 255, 255, 1, 0, 0, 0, 255, 255, 255, 255, 1, 0, 0, 0, 255, 255, 255, 255, 1, 0, 0, 0, 255, 255, 255, 255};
.global .align 4 .b8 _ZN34_INTERNAL_9b843180_4_k_cu_45a883696hemelb2lb9streamers8D3Q15_CYE[60] = {0, 0, 0, 0, 0, 0, 0, 0, 0, 0, 0, 0, 1, 0, 0, 0, 255, 255, 255, 255, 0, 0, 0, 0, 0, 0, 0, 0, 1, 0, 0, 0, 255, 255, 255, 255, 1, 0, 0, 0, 255, 255, 255, 255, 255, 255, 255, 255, 1, 0, 0, 0, 255, 255, 255, 255, 1};
.global .align 4 .b8 _ZN34_INTERNAL_9b843180_4_k_cu_45a883696hemelb2lb9streamers8D3Q15_CZE[60] = {0, 0, 0, 0, 0, 0, 0, 0, 0, 0, 0, 0, 0, 0, 0, 0, 0, 0, 0, 0, 1, 0, 0, 0, 255, 255, 255, 255, 1, 0, 0, 0, 255, 255, 255, 255, 255, 255, 255, 255, 1, 0, 0, 0, 1, 0, 0, 0, 255, 255, 255, 255, 255, 255, 255, 255, 1};
.global .align 8 .b8 _ZN34_INTERNAL_9b843180_4_k_cu_45a883696hemelb2lb9streamers9D3Q15_CXDE[120] = {0, 0, 0, 0, 0, 0, 0, 0, 0, 0, 0, 0, 0, 0, 240, 63, 0, 0, 0, 0, 0, 0, 240, 191, 0, 0, 0, 0, 0, 0, 0, 0, 0, 0, 0, 0, 0, 0, 0, 0, 0, 0, 0, 0, 0, 0, 0, 0, 0, 0, 0, 0, 0, 0, 0, 0, 0, 0, 0, 0, 0, 0, 240, 63, 0, 0, 0, 0, 0, 0, 240, 191, 0, 0, 0, 0, 0, 0, 240, 63, 0, 0, 0, 0, 0, 0, 240, 191, 0, 0, 0, 0, 0, 0, 240, 63, 0, 0, 0, 0, 0, 0, 240, 191, 0, 0, 0, 0, 0, 0, 240, 63, 0, 0, 0, 0, 0, 0, 240, 191};
.global .align 8 .b8 _ZN34_INTERNAL_9b843180_4_k_cu_45a883696hemelb2lb9streamers9D3Q15_CYDE[120] = {0, 0, 0, 0, 0, 0, 0, 0, 0, 0, 0, 0, 0, 0, 0, 0, 0, 0, 0, 0, 0, 0, 0, 0, 0, 0, 0, 0, 0, 0, 240, 63, 0, 0, 0, 0, 0, 0, 240, 191, 0, 0, 0, 0, 0, 0, 0, 0, 0, 0, 0, 0, 0, 0, 0, 0, 0, 0, 0, 0, 0, 0, 240, 63, 0, 0, 0, 0, 0, 0, 240, 191, 0, 0, 0, 0, 0, 0, 240, 63, 0, 0, 0, 0, 0, 0, 240, 191, 0, 0, 0, 0, 0, 0, 240, 191, 0, 0, 0, 0, 0, 0, 240, 63, 0, 0, 0, 0, 0, 0, 240, 191, 0, 0, 0, 0, 0, 0, 240, 63};
.global .align 8 .b8 _ZN34_INTERNAL_9b843180_4_k_cu_45a883696hemelb2lb9streamers9D3Q15_CZDE[120] = {0, 0, 0, 0, 0, 0, 0, 0, 0, 0, 0, 0, 0, 0, 0, 0, 0, 0, 0, 0, 0, 0, 0, 0, 0, 0, 0, 0, 0, 0, 0, 0, 0, 0, 0, 0, 0, 0, 0, 0, 0, 0, 0, 0, 0, 0, 240, 63, 0, 0, 0, 0, 0, 0, 240, 191, 0, 0, 0, 0, 0, 0, 240, 63, 0, 0, 0, 0, 0, 0, 240, 191, 0, 0, 0, 0, 0, 0, 240, 191, 0, 0, 0, 0, 0, 0, 240, 63, 0, 0, 0, 0, 0, 0, 240, 63, 0, 0, 0, 0, 0, 0, 240, 191, 0, 0, 0, 0, 0, 0, 240, 191, 0, 0, 0, 0, 0, 0, 240, 63};
.global .align 8 .b8 _ZN34_INTERNAL_9b843180_4_k_cu_45a883696hemelb2lb9streamers16D3Q15_EQMWEIGHTSE[120] = {28, 199, 113, 28, 199, 113, 204, 63, 28, 199, 113, 28, 199, 113, 188, 63, 28, 199, 113, 28, 199, 113, 188, 63, 28, 199, 113, 28, 199, 113, 188, 63, 28, 199, 113, 28, 199, 113, 188, 63, 28, 199, 113, 28, 199, 113, 188, 63, 28, 199, 113, 28, 199, 113, 188, 63, 28, 199, 113, 28, 199, 113, 140, 63, 28, 199, 113, 28, 199, 113, 140, 63, 28, 199, 113, 28, 199, 113, 140, 63, 28, 199, 113, 28, 199, 113, 140, 63, 28, 199, 113, 28, 199, 113, 140, 63, 28, 199, 113, 28, 199, 113, 140, 63, 28, 199, 113, 28, 199, 113, 140, 63, 28, 199, 113, 28, 199, 113, 140, 63};
.global .align 4 .b8 _ZN34_INTERNAL_9b843180_4_k_cu_45a883696hemelb2lb9streamers23D3Q15_INVERSEDIRECTIONSE[60] = {0, 0, 0, 0, 2, 0, 0, 0, 1, 0, 0, 0, 4, 0, 0, 0, 3, 0, 0, 0, 6, 0, 0, 0, 5, 0, 0, 0, 8, 0, 0, 0, 7, 0, 0, 0, 10, 0, 0, 0, 9, 0, 0, 0, 12, 0, 0, 0, 11, 0, 0, 0, 14, 0, 0, 0, 13};

.visible .entry _ZN6hemelb2lb9streamers24DoStreamAndCollideKernelEllddPKlPKjPKdPd(
	.param .u64 _ZN6hemelb2lb9streamers24DoStreamAndCollideKernelEllddPKlPKjPKdPd_param_0,
	.param .u64 _ZN6hemelb2lb9streamers24DoStreamAndCollideKernelEllddPKlPKjPKdPd_param_1,
	.param .f64 _ZN6hemelb2lb9streamers24DoStreamAndCollideKernelEllddPKlPKjPKdPd_param_2,
	.param .f64 _ZN6hemelb2lb9streamers24DoStreamAndCollideKernelEllddPKlPKjPKdPd_param_3,
	.param .u64 .ptr .align 1 _ZN6hemelb2lb9streamers24DoStreamAndCollideKernelEllddPKlPKjPKdPd_param_4,
	.param .u64 .ptr .align 1 _ZN6hemelb2lb9streamers24DoStreamAndCollideKernelEllddPKlPKjPKdPd_param_5,
	.param .u64 .ptr .align 1 _ZN6hemelb2lb9streamers24DoStreamAndCollideKernelEllddPKlPKjPKdPd_param_6,
	.param .u64 .ptr .align 1 _ZN6hemelb2lb9streamers24DoStreamAndCollideKernelEllddPKlPKjPKdPd_param_7
)
{
	.reg .pred 	%p<19>;
	.reg .b32 	%r<35>;
	.reg .b64 	%rd<415>;
	.reg .b64 	%fd<198>;

	ld.param.u64 	%rd10, [_ZN6hemelb2lb9streamers24DoStreamAndCollideKernelEllddPKlPKjPKdPd_param_1];
	ld.param.u64 	%rd11, [_ZN6hemelb2lb9streamers24DoStreamAndCollideKernelEllddPKlPKjPKdPd_param_7];
	cvta.to.global.u64 	%rd1, %rd11;
	mov.u32 	%r1, %ctaid.x;
	mov.u32 	%r2, %ntid.x;
	mov.u32 	%r3, %tid.x;
	mad.lo.s32 	%r4, %r1, %r2, %r3;
	cvt.s64.s32 	%rd2, %r4;
	setp.le.s64 	%p1, %rd10, %rd2;
	@%p1 bra 	$L__BB0_46;
	ld.param.u64 	%rd414, [_ZN6hemelb2lb9streamers24DoStreamAndCollideKernelEllddPKlPKjPKdPd_param_6];
	ld.param.u64 	%rd413, [_ZN6hemelb2lb9streamers24DoStreamAndCollideKernelEllddPKlPKjPKdPd_param_5];
	ld.param.u64 	%rd412, [_ZN6hemelb2lb9streamers24DoStreamAndCollideKernelEllddPKlPKjPKdPd_param_4];
	ld.param.f64 	%fd197, [_ZN6hemelb2lb9streamers24DoStreamAndCollideKernelEllddPKlPKjPKdPd_param_3];
	ld.param.u64 	%rd411, [_ZN6hemelb2lb9streamers24DoStreamAndCollideKernelEllddPKlPKjPKdPd_param_0];
	cvta.to.global.u64 	%rd12, %rd412;
	cvta.to.global.u64 	%rd13, %rd413;
	cvta.to.global.u64 	%rd14, %rd414;
	add.s64 	%rd15, %rd411, %rd2;
	mul.lo.s64 	%rd16, %rd15, 120;
	add.s64 	%rd17, %rd14, %rd16;
	ld.global.u8 	%rd18, [%rd17];
	ld.global.u8 	%rd19, [%rd17+1];
	shl.b64 	%rd20, %rd19, 8;
	or.b64  	%rd21, %rd20, %rd18;
	ld.global.u8 	%rd22, [%rd17+2];
	shl.b64 	%rd23, %rd22, 16;
	ld.global.u8 	%rd24, [%rd17+3];
	shl.b64 	%rd25, %rd24, 24;
	or.b64  	%rd26, %rd25, %rd23;
	or.b64  	%rd27, %rd26, %rd21;
	ld.global.u8 	%rd28, [%rd17+4];
	ld.global.u8 	%rd29, [%rd17+5];
	shl.b64 	%rd30, %rd29, 8;
	or.b64  	%rd31, %rd30, %rd28;
	ld.global.u8 	%rd32, [%rd17+6];
	shl.b64 	%rd33, %rd32, 16;
	ld.global.u8 	%rd34, [%rd17+7];
	shl.b64 	%rd35, %rd34, 24;
	or.b64  	%rd36, %rd35, %rd33;
	or.b64  	%rd37, %rd36, %rd31;
	shl.b64 	%rd38, %rd37, 32;
	or.b64  	%rd39, %rd38, %rd27;
	mov.b64 	%fd17, %rd39;
	ld.global.u8 	%rd40, [%rd17+8];
	ld.global.u8 	%rd41, [%rd17+9];
	shl.b64 	%rd42, %rd41, 8;
	or.b64  	%rd43, %rd42, %rd40;
	ld.global.u8 	%rd44, [%rd17+10];
	shl.b64 	%rd45, %rd44, 16;
	ld.global.u8 	%rd46, [%rd17+11];
	shl.b64 	%rd47, %rd46, 24;
	or.b64  	%rd48, %rd47, %rd45;
	or.b64  	%rd49, %rd48, %rd43;
	ld.global.u8 	%rd50, [%rd17+12];
	ld.global.u8 	%rd51, [%rd17+13];
	shl.b64 	%rd52, %rd51, 8;
	or.b64  	%rd53, %rd52, %rd50;
	ld.global.u8 	%rd54, [%rd17+14];
	shl.b64 	%rd55, %rd54, 16;
	ld.global.u8 	%rd56, [%rd17+15];
	shl.b64 	%rd57, %rd56, 24;
	or.b64  	%rd58, %rd57, %rd55;
	or.b64  	%rd59, %rd58, %rd53;
	shl.b64 	%rd60, %rd59, 32;
	or.b64  	%rd61, %rd60, %rd49;
	mov.b64 	%fd18, %rd61;
	ld.global.u8 	%rd62, [%rd17+16];
	ld.global.u8 	%rd63, [%rd17+17];
	shl.b64 	%rd64, %rd63, 8;
	or.b64  	%rd65, %rd64, %rd62;
	ld.global.u8 	%rd66, [%rd17+18];
	shl.b64 	%rd67, %rd66, 16;
	ld.global.u8 	%rd68, [%rd17+19];
	shl.b64 	%rd69, %rd68, 24;
	or.b64  	%rd70, %rd69, %rd67;
	or.b64  	%rd71, %rd70, %rd65;
	ld.global.u8 	%rd72, [%rd17+20];
	ld.global.u8 	%rd73, [%rd17+21];
	shl.b64 	%rd74, %rd73, 8;
	or.b64  	%rd75, %rd74, %rd72;
	ld.global.u8 	%rd76, [%rd17+22];
	shl.b64 	%rd77, %rd76, 16;
	ld.global.u8 	%rd78, [%rd17+23];
	shl.b64 	%rd79, %rd78, 24;
	or.b64  	%rd80, %rd79, %rd77;
	or.b64  	%rd81, %rd80, %rd75;
	shl.b64 	%rd82, %rd81, 32;
	or.b64  	%rd83, %rd82, %rd71;
	mov.b64 	%fd19, %rd83;
	ld.global.u8 	%rd84, [%rd17+24];
	ld.global.u8 	%rd85, [%rd17+25];
	shl.b64 	%rd86, %rd85, 8;
	or.b64  	%rd87, %rd86, %rd84;
	ld.global.u8 	%rd88, [%rd17+26];
	shl.b64 	%rd89, %rd88, 16;
	ld.global.u8 	%rd90, [%rd17+27];
	shl.b64 	%rd91, %rd90, 24;
	or.b64  	%rd92, %rd91, %rd89;
	or.b64  	%rd93, %rd92, %rd87;
	ld.global.u8 	%rd94, [%rd17+28];
	ld.global.u8 	%rd95, [%rd17+29];
	shl.b64 	%rd96, %rd95, 8;
	or.b64  	%rd97, %rd96, %rd94;
	ld.global.u8 	%rd98, [%rd17+30];
	shl.b64 	%rd99, %rd98, 16;
	ld.global.u8 	%rd100, [%rd17+31];
	shl.b64 	%rd101, %rd100, 24;
	or.b64  	%rd102, %rd101, %rd99;
	or.b64  	%rd103, %rd102, %rd97;
	shl.b64 	%rd104, %rd103, 32;
	or.b64  	%rd105, %rd104, %rd93;
	mov.b64 	%fd20, %rd105;
	ld.global.u8 	%rd106, [%rd17+32];
	ld.global.u8 	%rd107, [%rd17+33];
	shl.b64 	%rd108, %rd107, 8;
	or.b64  	%rd109, %rd108, %rd106;
	ld.global.u8 	%rd110, [%rd17+34];
	shl.b64 	%rd111, %rd110, 16;
	ld.global.u8 	%rd112, [%rd17+35];
	shl.b64 	%rd113, %rd112, 24;
	or.b64  	%rd114, %rd113, %rd111;
	or.b64  	%rd115, %rd114, %rd109;
	ld.global.u8 	%rd116, [%rd17+36];
	ld.global.u8 	%rd117, [%rd17+37];
	shl.b64 	%rd118, %rd117, 8;
	or.b64  	%rd119, %rd118, %rd116;
	ld.global.u8 	%rd120, [%rd17+38];
	shl.b64 	%rd121, %rd120, 16;
	ld.global.u8 	%rd122, [%rd17+39];
	shl.b64 	%rd123, %rd122, 24;
	or.b64  	%rd124, %rd123, %rd121;
	or.b64  	%rd125, %rd124, %rd119;
	shl.b64 	%rd126, %rd125, 32;
	or.b64  	%rd127, %rd126, %rd115;
	mov.b64 	%fd21, %rd127;
	ld.global.u8 	%rd128, [%rd17+40];
	ld.global.u8 	%rd129, [%rd17+41];
	shl.b64 	%rd130, %rd129, 8;
	or.b64  	%rd131, %rd130, %rd128;
	ld.global.u8 	%rd132, [%rd17+42];
	shl.b64 	%rd133, %rd132, 16;
	ld.global.u8 	%rd134, [%rd17+43];
	shl.b64 	%rd135, %rd134, 24;
	or.b64  	%rd136, %rd135, %rd133;
	or.b64  	%rd137, %rd136, %rd131;
	ld.global.u8 	%rd138, [%rd17+44];
	ld.global.u8 	%rd139, [%rd17+45];
	shl.b64 	%rd140, %rd139, 8;
	or.b64  	%rd141, %rd140, %rd138;
	ld.global.u8 	%rd142, [%rd17+46];
	shl.b64 	%rd143, %rd142, 16;
	ld.global.u8 	%rd144, [%rd17+47];
	shl.b64 	%rd145, %rd144, 24;
	or.b64  	%rd146, %rd145, %rd143;
	or.b64  	%rd147, %rd146, %rd141;
	shl.b64 	%rd148, %rd147, 32;
	or.b64  	%rd149, %rd148, %rd137;
	mov.b64 	%fd22, %rd149;
	ld.global.u8 	%rd150, [%rd17+48];
	ld.global.u8 	%rd151, [%rd17+49];
	shl.b64 	%rd152, %rd151, 8;
	or.b64  	%rd153, %rd152, %rd150;
	ld.global.u8 	%rd154, [%rd17+50];
	shl.b64 	%rd155, %rd154, 16;
	ld.global.u8 	%rd156, [%rd17+51];
	shl.b64 	%rd157, %rd156, 24;
	or.b64  	%rd158, %rd157, %rd155;
	or.b64  	%rd159, %rd158, %rd153;
	ld.global.u8 	%rd160, [%rd17+52];
	ld.global.u8 	%rd161, [%rd17+53];
	shl.b64 	%rd162, %rd161, 8;
	or.b64  	%rd163, %rd162, %rd160;
	ld.global.u8 	%rd164, [%rd17+54];
	shl.b64 	%rd165, %rd164, 16;
	ld.global.u8 	%rd166, [%rd17+55];
	shl.b64 	%rd167, %rd166, 24;
	or.b64  	%rd168, %rd167, %rd165;
	or.b64  	%rd169, %rd168, %rd163;
	shl.b64 	%rd170, %rd169, 32;
	or.b64  	%rd171, %rd170, %rd159;
	mov.b64 	%fd23, %rd171;
	ld.global.u8 	%rd172, [%rd17+56];
	ld.global.u8 	%rd173, [%rd17+57];
	shl.b64 	%rd174, %rd173, 8;
	or.b64  	%rd175, %rd174, %rd172;
	ld.global.u8 	%rd176, [%rd17+58];
	shl.b64 	%rd177, %rd176, 16;
	ld.global.u8 	%rd178, [%rd17+59];
	shl.b64 	%rd179, %rd178, 24;
	or.b64  	%rd180, %rd179, %rd177;
	or.b64  	%rd181, %rd180, %rd175;
	ld.global.u8 	%rd182, [%rd17+60];
	ld.global.u8 	%rd183, [%rd17+61];
	shl.b64 	%rd184, %rd183, 8;
	or.b64  	%rd185, %rd184, %rd182;
	ld.global.u8 	%rd186, [%rd17+62];
	shl.b64 	%rd187, %rd186, 16;
	ld.global.u8 	%rd188, [%rd17+63];
	shl.b64 	%rd189, %rd188, 24;
	or.b64  	%rd190, %rd189, %rd187;
	or.b64  	%rd191, %rd190, %rd185;
	shl.b64 	%rd192, %rd191, 32;
	or.b64  	%rd193, %rd192, %rd181;
	mov.b64 	%fd24, %rd193;
	ld.global.u8 	%rd194, [%rd17+64];
	ld.global.u8 	%rd195, [%rd17+65];
	shl.b64 	%rd196, %rd195, 8;
	or.b64  	%rd197, %rd196, %rd194;
	ld.global.u8 	%rd198, [%rd17+66];
	shl.b64 	%rd199, %rd198, 16;
	ld.global.u8 	%rd200, [%rd17+67];
	shl.b64 	%rd201, %rd200, 24;
	or.b64  	%rd202, %rd201, %rd199;
	or.b64  	%rd203, %rd202, %rd197;
	ld.global.u8 	%rd204, [%rd17+68];
	ld.global.u8 	%rd205, [%rd17+69];
	shl.b64 	%rd206, %rd205, 8;
	or.b64  	%rd207, %rd206, %rd204;
	ld.global.u8 	%rd208, [%rd17+70];
	shl.b64 	%rd209, %rd208, 16;
	ld.global.u8 	%rd210, [%rd17+71];
	shl.b64 	%rd211, %rd210, 24;
	or.b64  	%rd212, %rd211, %rd209;
	or.b64  	%rd213, %rd212, %rd207;
	shl.b64 	%rd214, %rd213, 32;
	or.b64  	%rd215, %rd214, %rd203;
	mov.b64 	%fd25, %rd215;
	ld.global.u8 	%rd216, [%rd17+72];
	ld.global.u8 	%rd217, [%rd17+73];
	shl.b64 	%rd218, %rd217, 8;
	or.b64  	%rd219, %rd218, %rd216;
	ld.global.u8 	%rd220, [%rd17+74];
	shl.b64 	%rd221, %rd220, 16;
	ld.global.u8 	%rd222, [%rd17+75];
	shl.b64 	%rd223, %rd222, 24;
	or.b64  	%rd224, %rd223, %rd221;
	or.b64  	%rd225, %rd224, %rd219;
	ld.global.u8 	%rd226, [%rd17+76];
	ld.global.u8 	%rd227, [%rd17+77];
	shl.b64 	%rd228, %rd227, 8;
	or.b64  	%rd229, %rd228, %rd226;
	ld.global.u8 	%rd230, [%rd17+78];
	shl.b64 	%rd231, %rd230, 16;
	ld.global.u8 	%rd232, [%rd17+79];
	shl.b64 	%rd233, %rd232, 24;
	or.b64  	%rd234, %rd233, %rd231;
	or.b64  	%rd235, %rd234, %rd229;
	shl.b64 	%rd236, %rd235, 32;
	or.b64  	%rd237, %rd236, %rd225;
	mov.b64 	%fd26, %rd237;
	ld.global.u8 	%rd238, [%rd17+80];
	ld.global.u8 	%rd239, [%rd17+81];
	shl.b64 	%rd240, %rd239, 8;
	or.b64  	%rd241, %rd240, %rd238;
	ld.global.u8 	%rd242, [%rd17+82];
	shl.b64 	%rd243, %rd242, 16;
	ld.global.u8 	%rd244, [%rd17+83];
	shl.b64 	%rd245, %rd244, 24;
	or.b64  	%rd246, %rd245, %rd243;
	or.b64  	%rd247, %rd246, %rd241;
	ld.global.u8 	%rd248, [%rd17+84];
	ld.global.u8 	%rd249, [%rd17+85];
	shl.b64 	%rd250, %rd249, 8;
	or.b64  	%rd251, %rd250, %rd248;
	ld.global.u8 	%rd252, [%rd17+86];
	shl.b64 	%rd253, %rd252, 16;
	ld.global.u8 	%rd254, [%rd17+87];
	shl.b64 	%rd255, %rd254, 24;
	or.b64  	%rd256, %rd255, %rd253;
	or.b64  	%rd257, %rd256, %rd251;
	shl.b64 	%rd258, %rd257, 32;
	or.b64  	%rd259, %rd258, %rd247;
	mov.b64 	%fd27, %rd259;
	ld.global.u8 	%rd260, [%rd17+88];
	ld.global.u8 	%rd261, [%rd17+89];
	shl.b64 	%rd262, %rd261, 8;
	or.b64  	%rd263, %rd262, %rd260;
	ld.global.u8 	%rd264, [%rd17+90];
	shl.b64 	%rd265, %rd264, 16;
	ld.global.u8 	%rd266, [%rd17+91];
	shl.b64 	%rd267, %rd266, 24;
	or.b64  	%rd268, %rd267, %rd265;
	or.b64  	%rd269, %rd268, %rd263;
	ld.global.u8 	%rd270, [%rd17+92];
	ld.global.u8 	%rd271, [%rd17+93];
	shl.b64 	%rd272, %rd271, 8;
	or.b64  	%rd273, %rd272, %rd270;
	ld.global.u8 	%rd274, [%rd17+94];
	shl.b64 	%rd275, %rd274, 16;
	ld.global.u8 	%rd276, [%rd17+95];
	shl.b64 	%rd277, %rd276, 24;
	or.b64  	%rd278, %rd277, %rd275;
	or.b64  	%rd279, %rd278, %rd273;
	shl.b64 	%rd280, %rd279, 32;
	or.b64  	%rd281, %rd280, %rd269;
	mov.b64 	%fd28, %rd281;
	ld.global.u8 	%rd282, [%rd17+96];
	ld.global.u8 	%rd283, [%rd17+97];
	shl.b64 	%rd284, %rd283, 8;
	or.b64  	%rd285, %rd284, %rd282;
	ld.global.u8 	%rd286, [%rd17+98];
	shl.b64 	%rd287, %rd286, 16;
	ld.global.u8 	%rd288, [%rd17+99];
	shl.b64 	%rd289, %rd288, 24;
	or.b64  	%rd290, %rd289, %rd287;
	or.b64  	%rd291, %rd290, %rd285;
	ld.global.u8 	%rd292, [%rd17+100];
	ld.global.u8 	%rd293, [%rd17+101];
	shl.b64 	%rd294, %rd293, 8;
	or.b64  	%rd295, %rd294, %rd292;
	ld.global.u8 	%rd296, [%rd17+102];
	shl.b64 	%rd297, %rd296, 16;
	ld.global.u8 	%rd298, [%rd17+103];
	shl.b64 	%rd299, %rd298, 24;
	or.b64  	%rd300, %rd299, %rd297;
	or.b64  	%rd301, %rd300, %rd295;
	shl.b64 	%rd302, %rd301, 32;
	or.b64  	%rd303, %rd302, %rd291;
	mov.b64 	%fd29, %rd303;
	ld.global.u8 	%rd304, [%rd17+104];
	ld.global.u8 	%rd305, [%rd17+105];
	shl.b64 	%rd306, %rd305, 8;
	or.b64  	%rd307, %rd306, %rd304;
	ld.global.u8 	%rd308, [%rd17+106];
	shl.b64 	%rd309, %rd308, 16;
	ld.global.u8 	%rd310, [%rd17+107];
	shl.b64 	%rd311, %rd310, 24;
	or.b64  	%rd312, %rd311, %rd309;
	or.b64  	%rd313, %rd312, %rd307;
	ld.global.u8 	%rd314, [%rd17+108];
	ld.global.u8 	%rd315, [%rd17+109];
	shl.b64 	%rd316, %rd315, 8;
	or.b64  	%rd317, %rd316, %rd314;
	ld.global.u8 	%rd318, [%rd17+110];
	shl.b64 	%rd319, %rd318, 16;
	ld.global.u8 	%rd320, [%rd17+111];
	shl.b64 	%rd321, %rd320, 24;
	or.b64  	%rd322, %rd321, %rd319;
	or.b64  	%rd323, %rd322, %rd317;
	shl.b64 	%rd324, %rd323, 32;
	or.b64  	%rd325, %rd324, %rd313;
	mov.b64 	%fd30, %rd325;
	ld.global.u8 	%rd326, [%rd17+112];
	ld.global.u8 	%rd327, [%rd17+113];
	shl.b64 	%rd328, %rd327, 8;
	or.b64  	%rd329, %rd328, %rd326;
	ld.global.u8 	%rd330, [%rd17+114];
	shl.b64 	%rd331, %rd330, 16;
	ld.global.u8 	%rd332, [%rd17+115];
	shl.b64 	%rd333, %rd332, 24;
	or.b64  	%rd334, %rd333, %rd331;
	or.b64  	%rd335, %rd334, %rd329;
	ld.global.u8 	%rd336, [%rd17+116];
	ld.global.u8 	%rd337, [%rd17+117];
	shl.b64 	%rd338, %rd337, 8;
	or.b64  	%rd339, %rd338, %rd336;
	ld.global.u8 	%rd340, [%rd17+118];
	shl.b64 	%rd341, %rd340, 16;
	ld.global.u8 	%rd342, [%rd17+119];
	shl.b64 	%rd343, %rd342, 24;
	or.b64  	%rd344, %rd343, %rd341;
	or.b64  	%rd345, %rd344, %rd339;
	shl.b64 	%rd346, %rd345, 32;
	or.b64  	%rd347, %rd346, %rd335;
	mov.b64 	%fd31, %rd347;
	add.f64 	%fd32, %fd17, 0d0000000000000000;
	fma.rn.f64 	%fd33, %fd17, 0d0000000000000000, 0d0000000000000000;
	add.f64 	%fd34, %fd32, %fd18;
	add.f64 	%fd35, %fd33, %fd18;
	fma.rn.f64 	%fd36, %fd18, 0d0000000000000000, %fd33;
	add.f64 	%fd37, %fd34, %fd19;
	sub.f64 	%fd38, %fd35, %fd19;
	fma.rn.f64 	%fd39, %fd19, 0d0000000000000000, %fd36;
	add.f64 	%fd40, %fd37, %fd20;
	fma.rn.f64 	%fd41, %fd20, 0d0000000000000000, %fd38;
	add.f64 	%fd42, %fd39, %fd20;
	fma.rn.f64 	%fd43, %fd20, 0d0000000000000000, %fd39;
	add.f64 	%fd44, %fd40, %fd21;
	fma.rn.f64 	%fd45, %fd21, 0d0000000000000000, %fd41;
	sub.f64 	%fd46, %fd42, %fd21;
	fma.rn.f64 	%fd47, %fd21, 0d0000000000000000, %fd43;
	add.f64 	%fd48, %fd44, %fd22;
	fma.rn.f64 	%fd49, %fd22, 0d0000000000000000, %fd45;
	fma.rn.f64 	%fd50, %fd22, 0d0000000000000000, %fd46;
	add.f64 	%fd51, %fd47, %fd22;
	add.f64 	%fd52, %fd48, %fd23;
	fma.rn.f64 	%fd53, %fd23, 0d0000000000000000, %fd49;
	fma.rn.f64 	%fd54, %fd23, 0d0000000000000000, %fd50;
	sub.f64 	%fd55, %fd51, %fd23;
	add.f64 	%fd56, %fd52, %fd24;
	add.f64 	%fd57, %fd53, %fd24;
	add.f64 	%fd58, %fd54, %fd24;
	add.f64 	%fd59, %fd55, %fd24;
	add.f64 	%fd60, %fd56, %fd25;
	sub.f64 	%fd61, %fd57, %fd25;
	sub.f64 	%fd62, %fd58, %fd25;
	sub.f64 	%fd63, %fd59, %fd25;
	add.f64 	%fd64, %fd60, %fd26;
	add.f64 	%fd65, %fd61, %fd26;
	add.f64 	%fd66, %fd62, %fd26;
	sub.f64 	%fd67, %fd63, %fd26;
	add.f64 	%fd68, %fd64, %fd27;
	sub.f64 	%fd69, %fd65, %fd27;
	sub.f64 	%fd70, %fd66, %fd27;
	add.f64 	%fd71, %fd67, %fd27;
	add.f64 	%fd72, %fd68, %fd28;
	add.f64 	%fd73, %fd69, %fd28;
	sub.f64 	%fd74, %fd70, %fd28;
	add.f64 	%fd75, %fd71, %fd28;
	add.f64 	%fd76, %fd72, %fd29;
	sub.f64 	%fd77, %fd73, %fd29;
	add.f64 	%fd78, %fd74, %fd29;
	sub.f64 	%fd79, %fd75, %fd29;
	add.f64 	%fd80, %fd76, %fd30;
	add.f64 	%fd81, %fd77, %fd30;
	sub.f64 	%fd82, %fd78, %fd30;
	sub.f64 	%fd83, %fd79, %fd30;
	add.f64 	%fd84, %fd80, %fd31;
	sub.f64 	%fd85, %fd81, %fd31;
	add.f64 	%fd86, %fd82, %fd31;
	add.f64 	%fd87, %fd83, %fd31;
	rcp.rn.f64 	%fd88, %fd84;
	mul.f64 	%fd89, %fd85, %fd85;
	fma.rn.f64 	%fd90, %fd86, %fd86, %fd89;
	fma.rn.f64 	%fd91, %fd87, %fd87, %fd90;
	mul.f64 	%fd92, %fd91, 0dBFF8000000000000;
	fma.rn.f64 	%fd93, %fd88, %fd92, %fd84;
	mul.f64 	%fd94, %fd88, 0d4012000000000000;
	mul.f64 	%fd95, %fd85, 0d0000000000000000;
	mul.f64 	%fd96, %fd86, 0d0000000000000000;
	add.f64 	%fd97, %fd95, %fd96;
	mul.f64 	%fd98, %fd87, 0d0000000000000000;
	add.f64 	%fd99, %fd97, %fd98;
	mul.f64 	%fd100, %fd94, %fd99;
	fma.rn.f64 	%fd101, %fd99, %fd100, %fd93;
	fma.rn.f64 	%fd102, %fd99, 0d4008000000000000, %fd101;
	add.f64 	%fd103, %fd85, %fd96;
	add.f64 	%fd104, %fd103, %fd98;
	mul.f64 	%fd105, %fd94, %fd104;
	fma.rn.f64 	%fd106, %fd104, %fd105, %fd93;
	fma.rn.f64 	%fd107, %fd104, 0d4008000000000000, %fd106;
	mul.f64 	%fd108, %fd107, 0d3FBC71C71C71C71C;
	sub.f64 	%fd109, %fd96, %fd85;
	add.f64 	%fd110, %fd109, %fd98;
	mul.f64 	%fd111, %fd94, %fd110;
	fma.rn.f64 	%fd112, %fd110, %fd111, %fd93;
	fma.rn.f64 	%fd113, %fd110, 0d4008000000000000, %fd112;
	mul.f64 	%fd114, %fd113, 0d3FBC71C71C71C71C;
	add.f64 	%fd115, %fd95, %fd86;
	add.f64 	%fd116, %fd115, %fd98;
	mul.f64 	%fd117, %fd94, %fd116;
	fma.rn.f64 	%fd118, %fd116, %fd117, %fd93;
	fma.rn.f64 	%fd119, %fd116, 0d4008000000000000, %fd118;
	mul.f64 	%fd120, %fd119, 0d3FBC71C71C71C71C;
	sub.f64 	%fd121, %fd95, %fd86;
	add.f64 	%fd122, %fd121, %fd98;
	mul.f64 	%fd123, %fd94, %fd122;
	fma.rn.f64 	%fd124, %fd122, %fd123, %fd93;
	fma.rn.f64 	%fd125, %fd122, 0d4008000000000000, %fd124;
	mul.f64 	%fd126, %fd125, 0d3FBC71C71C71C71C;
	add.f64 	%fd127, %fd97, %fd87;
	mul.f64 	%fd128, %fd94, %fd127;
	fma.rn.f64 	%fd129, %fd127, %fd128, %fd93;
	fma.rn.f64 	%fd130, %fd127, 0d4008000000000000, %fd129;
	mul.f64 	%fd131, %fd130, 0d3FBC71C71C71C71C;
	sub.f64 	%fd132, %fd97, %fd87;
	mul.f64 	%fd133, %fd94, %fd132;
	fma.rn.f64 	%fd134, %fd132, %fd133, %fd93;
	fma.rn.f64 	%fd135, %fd132, 0d4008000000000000, %fd134;
	mul.f64 	%fd136, %fd135, 0d3FBC71C71C71C71C;
	add.f64 	%fd137, %fd85, %fd86;
	add.f64 	%fd138, %fd137, %fd87;
	mul.f64 	%fd139, %fd94, %fd138;
	fma.rn.f64 	%fd140, %fd138, %fd139, %fd93;
	fma.rn.f64 	%fd141, %fd138, 0d4008000000000000, %fd140;
	mul.f64 	%fd142, %fd141, 0d3F8C71C71C71C71C;
	neg.f64 	%fd143, %fd86;
	sub.f64 	%fd144, %fd143, %fd85;
	sub.f64 	%fd145, %fd144, %fd87;
	mul.f64 	%fd146, %fd94, %fd145;
	fma.rn.f64 	%fd147, %fd145, %fd146, %fd93;
	fma.rn.f64 	%fd148, %fd145, 0d4008000000000000, %fd147;
	mul.f64 	%fd149, %fd148, 0d3F8C71C71C71C71C;
	sub.f64 	%fd150, %fd137, %fd87;
	mul.f64 	%fd151, %fd94, %fd150;
	fma.rn.f64 	%fd152, %fd150, %fd151, %fd93;
	fma.rn.f64 	%fd153, %fd150, 0d4008000000000000, %fd152;
	mul.f64 	%fd154, %fd153, 0d3F8C71C71C71C71C;
	add.f64 	%fd155, %fd144, %fd87;
	mul.f64 	%fd156, %fd94, %fd155;
	fma.rn.f64 	%fd157, %fd155, %fd156, %fd93;
	fma.rn.f64 	%fd158, %fd155, 0d4008000000000000, %fd157;
	mul.f64 	%fd159, %fd158, 0d3F8C71C71C71C71C;
	sub.f64 	%fd160, %fd85, %fd86;
	add.f64 	%fd161, %fd160, %fd87;
	mul.f64 	%fd162, %fd94, %fd161;
	fma.rn.f64 	%fd163, %fd161, %fd162, %fd93;
	fma.rn.f64 	%fd164, %fd161, 0d4008000000000000, %fd163;
	mul.f64 	%fd165, %fd164, 0d3F8C71C71C71C71C;
	sub.f64 	%fd166, %fd86, %fd85;
	sub.f64 	%fd167, %fd166, %fd87;
	mul.f64 	%fd168, %fd94, %fd167;
	fma.rn.f64 	%fd169, %fd167, %fd168, %fd93;
	fma.rn.f64 	%fd170, %fd167, 0d4008000000000000, %fd169;
	mul.f64 	%fd171, %fd170, 0d3F8C71C71C71C71C;
	sub.f64 	%fd172, %fd160, %fd87;
	mul.f64 	%fd173, %fd94, %fd172;
	fma.rn.f64 	%fd174, %fd172, %fd173, %fd93;
	fma.rn.f64 	%fd175, %fd172, 0d4008000000000000, %fd174;
	mul.f64 	%fd176, %fd175, 0d3F8C71C71C71C71C;
	add.f64 	%fd177, %fd166, %fd87;
	mul.f64 	%fd178, %fd94, %fd177;
	fma.rn.f64 	%fd179, %fd177, %fd178, %fd93;
	fma.rn.f64 	%fd180, %fd177, 0d4008000000000000, %fd179;
	mul.f64 	%fd181, %fd180, 0d3F8C71C71C71C71C;
	fma.rn.f64 	%fd182, %fd102, 0dBFCC71C71C71C71C, %fd17;
	sub.f64 	%fd183, %fd18, %fd108;
	sub.f64 	%fd184, %fd19, %fd114;
	sub.f64 	%fd185, %fd20, %fd120;
	sub.f64 	%fd186, %fd21, %fd126;
	sub.f64 	%fd187, %fd22, %fd131;
	sub.f64 	%fd188, %fd23, %fd136;
	sub.f64 	%fd189, %fd24, %fd142;
	sub.f64 	%fd190, %fd25, %fd149;
	sub.f64 	%fd191, %fd26, %fd154;
	sub.f64 	%fd192, %fd27, %fd159;
	sub.f64 	%fd193, %fd28, %fd165;
	sub.f64 	%fd194, %fd29, %fd171;
	sub.f64 	%fd195, %fd30, %fd176;
	sub.f64 	%fd196, %fd31, %fd181;
	fma.rn.f64 	%fd1, %fd197, %fd182, %fd17;
	fma.rn.f64 	%fd2, %fd197, %fd183, %fd18;
	fma.rn.f64 	%fd3, %fd197, %fd184, %fd19;
	fma.rn.f64 	%fd4, %fd197, %fd185, %fd20;
	fma.rn.f64 	%fd5, %fd197, %fd186, %fd21;
	fma.rn.f64 	%fd6, %fd197, %fd187, %fd22;
	fma.rn.f64 	%fd7, %fd197, %fd188, %fd23;
	fma.rn.f64 	%fd8, %fd197, %fd189, %fd24;
	fma.rn.f64 	%fd9, %fd197, %fd190, %fd25;
	fma.rn.f64 	%fd10, %fd197, %fd191, %fd26;
	fma.rn.f64 	%fd11, %fd197, %fd192, %fd27;
	fma.rn.f64 	%fd12, %fd197, %fd193, %fd28;
	fma.rn.f64 	%fd13, %fd197, %fd194, %fd29;
	fma.rn.f64 	%fd14, %fd197, %fd195, %fd30;
	fma.rn.f64 	%fd15, %fd197, %fd196, %fd31;
	shl.b64 	%rd348, %rd15, 2;
	add.s64 	%rd3, %rd13, %rd348;
	ld.global.u32 	%r5, [%rd3];
	and.b32  	%r6, %r5, 1;
	setp.eq.b32 	%p2, %r6, 1;
	not.pred 	%p3, %p2;
	add.s64 	%rd4, %rd12, %rd16;
	mul.lo.s64 	%rd349, %rd15, 64424509440;
	shr.s64 	%rd350, %rd349, 29;
	add.s64 	%rd5, %rd1, %rd350;
	@%p3 bra 	$L__BB0_3;
	st.global.f64 	[%rd5], %fd1;
	bra.uni 	$L__BB0_4;
$L__BB0_3:
	ld.global.u64 	%rd351, [%rd4];
	shl.b64 	%rd352, %rd351, 32;
	shr.s64 	%rd353, %rd352, 29;
	add.s64 	%rd354, %rd1, %rd353;
	st.global.f64 	[%rd354], %fd1;
$L__BB0_4:
	ld.global.u32 	%r7, [%rd3];
	and.b32  	%r8, %r7, 1;
	setp.eq.b32 	%p4, %r8, 1;
	not.pred 	%p5, %p4;
	@%p5 bra 	$L__BB0_6;
	st.global.f64 	[%rd5+16], %fd2;
	bra.uni 	$L__BB0_7;
$L__BB0_6:
	ld.global.u64 	%rd355, [%rd4+8];
	shl.b64 	%rd356, %rd355, 32;
	shr.s64 	%rd357, %rd356, 29;
	add.s64 	%rd358, %rd1, %rd357;
	st.global.f64 	[%rd358], %fd2;
$L__BB0_7:
	ld.global.u32 	%r9, [%rd3];
	and.b32  	%r10, %r9, 2;
	setp.eq.s32 	%p6, %r10, 0;
	@%p6 bra 	$L__BB0_9;
	st.global.f64 	[%rd5+8], %fd3;
	bra.uni 	$L__BB0_10;
$L__BB0_9:
	ld.global.u64 	%rd359, [%rd4+16];
	shl.b64 	%rd360, %rd359, 32;
	shr.s64 	%rd361, %rd360, 29;
	add.s64 	%rd362, %rd1, %rd361;
	st.global.f64 	[%rd362], %fd3;
$L__BB0_10:
	ld.global.u32 	%r11, [%rd3];
	and.b32  	%r12, %r11, 4;
	setp.eq.s32 	%p7, %r12, 0;
	@%p7 bra 	$L__BB0_12;
	st.global.f64 	[%rd5+32], %fd4;
	bra.uni 	$L__BB0_13;
$L__BB0_12:
	ld.global.u64 	%rd363, [%rd4+24];
	shl.b64 	%rd364, %rd363, 32;
	shr.s64 	%rd365, %rd364, 29;
	add.s64 	%rd366, %rd1, %rd365;
	st.global.f64 	[%rd366], %fd4;
$L__BB0_13:
	ld.global.u32 	%r13, [%rd3];
	and.b32  	%r14, %r13, 8;
	setp.eq.s32 	%p8, %r14, 0;
	@%p8 bra 	$L__BB0_15;
	st.global.f64 	[%rd5+24], %fd5;
	bra.uni 	$L__BB0_16;
$L__BB0_15:
	ld.global.u64 	%rd367, [%rd4+32];
	shl.b64 	%rd368, %rd367, 32;
	shr.s64 	%rd369, %rd368, 29;
	add.s64 	%rd370, %rd1, %rd369;
	st.global.f64 	[%rd370], %fd5;
$L__BB0_16:
	ld.global.u32 	%r15, [%rd3];
	and.b32  	%r16, %r15, 16;
	setp.eq.s32 	%p9, %r16, 0;
	@%p9 bra 	$L__BB0_18;
	st.global.f64 	[%rd5+48], %fd6;
	bra.uni 	$L__BB0_19;
$L__BB0_18:
	ld.global.u64 	%rd371, [%rd4+40];
	shl.b64 	%rd372, %rd371, 32;
	shr.s64 	%rd373, %rd372, 29;
	add.s64 	%rd374, %rd1, %rd373;
	st.global.f64 	[%rd374], %fd6;
$L__BB0_19:
	ld.global.u32 	%r17, [%rd3];
	and.b32  	%r18, %r17, 32;
	setp.eq.s32 	%p10, %r18, 0;
	@%p10 bra 	$L__BB0_21;
	st.global.f64 	[%rd5+40], %fd7;
	bra.uni 	$L__BB0_22;
$L__BB0_21:
	ld.global.u64 	%rd375, [%rd4+48];
	shl.b64 	%rd376, %rd375, 32;
	shr.s64 	%rd377, %rd376, 29;
	add.s64 	%rd378, %rd1, %rd377;
	st.global.f64 	[%rd378], %fd7;
$L__BB0_22:
	ld.global.u32 	%r19, [%rd3];
	and.b32  	%r20, %r19, 64;
	setp.eq.s32 	%p11, %r20, 0;
	@%p11 bra 	$L__BB0_24;
	st.global.f64 	[%rd5+64], %fd8;
	bra.uni 	$L__BB0_25;
$L__BB0_24:
	ld.global.u64 	%rd379, [%rd4+56];
	shl.b64 	%rd380, %rd379, 32;
	shr.s64 	%rd381, %rd380, 29;
	add.s64 	%rd382, %rd1, %rd381;
	st.global.f64 	[%rd382], %fd8;
$L__BB0_25:
	ld.global.u32 	%r21, [%rd3];
	and.b32  	%r22, %r21, 128;
	setp.eq.s32 	%p12, %r22, 0;
	@%p12 bra 	$L__BB0_27;
	st.global.f64 	[%rd5+56], %fd9;
	bra.uni 	$L__BB0_28;
$L__BB0_27:
	ld.global.u64 	%rd383, [%rd4+64];
	shl.b64 	%rd384, %rd383, 32;
	shr.s64 	%rd385, %rd384, 29;
	add.s64 	%rd386, %rd1, %rd385;
	st.global.f64 	[%rd386], %fd9;
$L__BB0_28:
	ld.global.u32 	%r23, [%rd3];
	and.b32  	%r24, %r23, 256;
	setp.eq.s32 	%p13, %r24, 0;
	@%p13 bra 	$L__BB0_30;
	st.global.f64 	[%rd5+80], %fd10;
	bra.uni 	$L__BB0_31;
$L__BB0_30:
	ld.global.u64 	%rd387, [%rd4+72];
	shl.b64 	%rd388, %rd387, 32;
	shr.s64 	%rd389, %rd388, 29;
	add.s64 	%rd390, %rd1, %rd389;
	st.global.f64 	[%rd390], %fd10;
$L__BB0_31:
	ld.global.u32 	%r25, [%rd3];
	and.b32  	%r26, %r25, 512;
	setp.eq.s32 	%p14, %r26, 0;
	@%p14 bra 	$L__BB0_33;
	st.global.f64 	[%rd5+72], %fd11;
	bra.uni 	$L__BB0_34;
$L__BB0_33:
	ld.global.u64 	%rd391, [%rd4+80];
	shl.b64 	%rd392, %rd391, 32;
	shr.s64 	%rd393, %rd392, 29;
	add.s64 	%rd394, %rd1, %rd393;
	st.global.f64 	[%rd394], %fd11;
$L__BB0_34:
	ld.global.u32 	%r27, [%rd3];
	and.b32  	%r28, %r27, 1024;
	setp.eq.s32 	%p15, %r28, 0;
	@%p15 bra 	$L__BB0_36;
	st.global.f64 	[%rd5+96], %fd12;
	bra.uni 	$L__BB0_37;
$L__BB0_36:
	ld.global.u64 	%rd395, [%rd4+88];
	shl.b64 	%rd396, %rd395, 32;
	shr.s64 	%rd397, %rd396, 29;
	add.s64 	%rd398, %rd1, %rd397;
	st.global.f64 	[%rd398], %fd12;
$L__BB0_37:
	ld.global.u32 	%r29, [%rd3];
	and.b32  	%r30, %r29, 2048;
	setp.eq.s32 	%p16, %r30, 0;
	@%p16 bra 	$L__BB0_39;
	st.global.f64 	[%rd5+88], %fd13;
	bra.uni 	$L__BB0_40;
$L__BB0_39:
	ld.global.u64 	%rd399, [%rd4+96];
	shl.b64 	%rd400, %rd399, 32;
	shr.s64 	%rd401, %rd400, 29;
	add.s64 	%rd402, %rd1, %rd401;
	st.global.f64 	[%rd402], %fd13;
$L__BB0_40:
	ld.global.u32 	%r31, [%rd3];
	and.b32  	%r32, %r31, 4096;
	setp.eq.s32 	%p17, %r32, 0;
	@%p17 bra 	$L__BB0_42;
	st.global.f64 	[%rd5+112], %fd14;
	bra.uni 	$L__BB0_43;
$L__BB0_42:
	ld.global.u64 	%rd403, [%rd4+104];
	shl.b64 	%rd404, %rd403, 32;
	shr.s64 	%rd405, %rd404, 29;
	add.s64 	%rd406, %rd1, %rd405;
	st.global.f64 	[%rd406], %fd14;
$L__BB0_43:
	ld.global.u32 	%r33, [%rd3];
	and.b32  	%r34, %r33, 8192;
	setp.eq.s32 	%p18, %r34, 0;
	@%p18 bra 	$L__BB0_45;
	st.global.f64 	[%rd5+104], %fd15;
	bra.uni 	$L__BB0_46;
$L__BB0_45:
	ld.global.u64 	%rd407, [%rd4+112];
	shl.b64 	%rd408, %rd407, 32;
	shr.s64 	%rd409, %rd408, 29;
	add.s64 	%rd410, %rd1, %rd409;
	st.global.f64 	[%rd410], %fd15;
$L__BB0_46:
	ret;

}


// ===== COMPILED SASS (sm_100) =====

	.target	sm_100

	.elftype	@"ET_EXEC"


//--------------------- .note.nv.tkinfo           --------------------------
	.section	.note.nv.tkinfo,"",@"SHT_NOTE"
	.sectionflags	@"SHF_NOTE_NV_TKINFO"
	.tkinfo
        /*0018*/ 	.word	0x00000002
        /*0030*/ 	.string	""
        /*0030*/ 	.string	"ptxas"
        /*0030*/ 	.string	"Cuda compilation tools, release 13.0, V13.0.88"
        /*0030*/ 	.string	"Build cuda_13.0.r13.0/compiler.36424714_0"
        /*0030*/ 	.string	"-arch sm_100 -m 64 "



//--------------------- .note.nv.cuinfo           --------------------------
	.section	.note.nv.cuinfo,"",@"SHT_NOTE"
	.sectionflags	@"SHF_NOTE_NV_CUINFO"
        /*0018*/ 	.short	0x0002
        /*001a*/ 	.short	0x0064
        /*001c*/ 	.short	0x0082
	.zero		2


//--------------------- .nv.info                  --------------------------
	.section	.nv.info,"",@"SHT_CUDA_INFO"
	.align	4


	//----- nvinfo : EIATTR_REGCOUNT
	.align		4
        /*0000*/ 	.byte	0x04, 0x2f
        /*0002*/ 	.short	(.L_10 - .L_9)
	.align		4
.L_9:
        /*0004*/ 	.word	index@(_ZN6hemelb2lb9streamers24DoStreamAndCollideKernelEllddPKlPKjPKdPd)
        /*0008*/ 	.word	0x00000038


	//----- nvinfo : EIATTR_FRAME_SIZE
	.align		4
.L_10:
        /*000c*/ 	.byte	0x04, 0x11
        /*000e*/ 	.short	(.L_12 - .L_11)
	.align		4
.L_11:
        /*0010*/ 	.word	index@($__internal_0_$__cuda_sm20_dblrcp_rn_slowpath_v3)
        /*0014*/ 	.word	0x00000000


	//----- nvinfo : EIATTR_FRAME_SIZE
	.align		4
.L_12:
        /*0018*/ 	.byte	0x04, 0x11
        /*001a*/ 	.short	(.L_14 - .L_13)
	.align		4
.L_13:
        /*001c*/ 	.word	index@(_ZN6hemelb2lb9streamers24DoStreamAndCollideKernelEllddPKlPKjPKdPd)
        /*0020*/ 	.word	0x00000000


	//----- nvinfo : EIATTR_MIN_STACK_SIZE
	.align		4
.L_14:
        /*0024*/ 	.byte	0x04, 0x12
        /*0026*/ 	.short	(.L_16 - .L_15)
	.align		4
.L_15:
        /*0028*/ 	.word	index@(_ZN6hemelb2lb9streamers24DoStreamAndCollideKernelEllddPKlPKjPKdPd)
        /*002c*/ 	.word	0x00000000
.L_16:


//--------------------- .nv.compat                --------------------------
	.section	.nv.compat,"",@"SHT_CUDA_COMPAT_INFO"
	.align	4
        /*0000*/ 	.byte	0x02, 0x09, 0x00, 0x00, 0x02, 0x02, 0x01, 0x00, 0x02, 0x05, 0x05, 0x00, 0x03, 0x07, 0x01, 0x01
        /*0010*/ 	.byte	0x02, 0x03, 0x00, 0x00, 0x02, 0x06, 0x01, 0x00, 0x04, 0x0b, 0x08, 0x00, 0x01, 0x00, 0x00, 0x00
        /*0020*/ 	.byte	0x00, 0x00, 0x00, 0x00


//--------------------- .nv.info._ZN6hemelb2lb9streamers24DoStreamAndCollideKernelEllddPKlPKjPKdPd --------------------------
	.section	.nv.info._ZN6hemelb2lb9streamers24DoStreamAndCollideKernelEllddPKlPKjPKdPd,"",@"SHT_CUDA_INFO"
	.sectionflags	@""
	.align	4


	//----- nvinfo : EIATTR_CUDA_API_VERSION
	.align		4
        /*0000*/ 	.byte	0x04, 0x37
        /*0002*/ 	.short	(.L_18 - .L_17)
.L_17:
        /*0004*/ 	.word	0x00000082


	//----- nvinfo : EIATTR_KPARAM_INFO
	.align		4
.L_18:
        /*0008*/ 	.byte	0x04, 0x17
        /*000a*/ 	.short	(.L_20 - .L_19)
.L_19:
        /*000c*/ 	.word	0x00000000
        /*0010*/ 	.short	0x0007
        /*0012*/ 	.short	0x0038
        /*0014*/ 	.byte	0x00, 0xf5, 0x21, 0x00


	//----- nvinfo : EIATTR_KPARAM_INFO
	.align		4
.L_20:
        /*0018*/ 	.byte	0x04, 0x17
        /*001a*/ 	.short	(.L_22 - .L_21)
.L_21:
        /*001c*/ 	.word	0x00000000
        /*0020*/ 	.short	0x0006
        /*0022*/ 	.short	0x0030
        /*0024*/ 	.byte	0x00, 0xf5, 0x21, 0x00


	//----- nvinfo : EIATTR_KPARAM_INFO
	.align		4
.L_22:
        /*0028*/ 	.byte	0x04, 0x17
        /*002a*/ 	.short	(.L_24 - .L_23)
.L_23:
        /*002c*/ 	.word	0x00000000
        /*0030*/ 	.short	0x0005
        /*0032*/ 	.short	0x0028
        /*0034*/ 	.byte	0x00, 0xf5, 0x21, 0x00


	//----- nvinfo : EIATTR_KPARAM_INFO
	.align		4
.L_24:
        /*0038*/ 	.byte	0x04, 0x17
        /*003a*/ 	.short	(.L_26 - .L_25)
.L_25:
        /*003c*/ 	.word	0x00000000
        /*0040*/ 	.short	0x0004
        /*0042*/ 	.short	0x0020
        /*0044*/ 	.byte	0x00, 0xf5, 0x21, 0x00


	//----- nvinfo : EIATTR_KPARAM_INFO
	.align		4
.L_26:
        /*0048*/ 	.byte	0x04, 0x17
        /*004a*/ 	.short	(.L_28 - .L_27)
.L_27:
        /*004c*/ 	.word	0x00000000
        /*0050*/ 	.short	0x0003
        /*0052*/ 	.short	0x0018
        /*0054*/ 	.byte	0x00, 0xf0, 0x21, 0x00


	//----- nvinfo : EIATTR_KPARAM_INFO
	.align		4
.L_28:
        /*0058*/ 	.byte	0x04, 0x17
        /*005a*/ 	.short	(.L_30 - .L_29)
.L_29:
        /*005c*/ 	.word	0x00000000
        /*0060*/ 	.short	0x0002
        /*0062*/ 	.short	0x0010
        /*0064*/ 	.byte	0x00, 0xf0, 0x21, 0x00


	//----- nvinfo : EIATTR_KPARAM_INFO
	.align		4
.L_30:
        /*0068*/ 	.byte	0x04, 0x17
        /*006a*/ 	.short	(.L_32 - .L_31)
.L_31:
        /*006c*/ 	.word	0x00000000
        /*0070*/ 	.short	0x0001
        /*0072*/ 	.short	0x0008
        /*0074*/ 	.byte	0x00, 0xf0, 0x21, 0x00


	//----- nvinfo : EIATTR_KPARAM_INFO
	.align		4
.L_32:
        /*0078*/ 	.byte	0x04, 0x17
        /*007a*/ 	.short	(.L_34 - .L_33)
.L_33:
        /*007c*/ 	.word	0x00000000
        /*0080*/ 	.short	0x0000
        /*0082*/ 	.short	0x0000
        /*0084*/ 	.byte	0x00, 0xf0, 0x21, 0x00


	//----- nvinfo : EIATTR_SPARSE_MMA_MASK
	.align		4
.L_34:
        /*0088*/ 	.byte	0x03, 0x50
        /*008a*/ 	.short	0x0000


	//----- nvinfo : EIATTR_MAXREG_COUNT
	.align		4
        /*008c*/ 	.byte	0x03, 0x1b
        /*008e*/ 	.short	0x00ff


	//----- nvinfo : EIATTR_MERCURY_ISA_VERSION
	.align		4
        /*0090*/ 	.byte	0x03, 0x5f
        /*0092*/ 	.short	0x0101


	//----- nvinfo : EIATTR_VRC_CTA_INIT_COUNT
	.align		4
        /*0094*/ 	.byte	0x02, 0x4a
	.zero		1
	.zero		1


	//----- nvinfo : EIATTR_EXIT_INSTR_OFFSETS
	.align		4
        /*0098*/ 	.byte	0x04, 0x1c
        /*009a*/ 	.short	(.L_36 - .L_35)


	//   ....[0]....
.L_35:
        /*009c*/ 	.word	0x00000090


	//   ....[1]....
        /*00a0*/ 	.word	0x000023d0


	//   ....[2]....
        /*00a4*/ 	.word	0x00002430


	//----- nvinfo : EIATTR_CRS_STACK_SIZE
	.align		4
.L_36:
        /*00a8*/ 	.byte	0x04, 0x1e
        /*00aa*/ 	.short	(.L_38 - .L_37)
.L_37:
        /*00ac*/ 	.word	0x00000000


	//----- nvinfo : EIATTR_CBANK_PARAM_SIZE
	.align		4
.L_38:
        /*00b0*/ 	.byte	0x03, 0x19
        /*00b2*/ 	.short	0x0040


	//----- nvinfo : EIATTR_PARAM_CBANK
	.align		4
        /*00b4*/ 	.byte	0x04, 0x0a
        /*00b6*/ 	.short	(.L_40 - .L_39)
	.align		4
.L_39:
        /*00b8*/ 	.word	index@(.nv.constant0._ZN6hemelb2lb9streamers24DoStreamAndCollideKernelEllddPKlPKjPKdPd)
        /*00bc*/ 	.short	0x0380
        /*00be*/ 	.short	0x0040


	//----- nvinfo : EIATTR_SW_WAR
	.align		4
.L_40:
        /*00c0*/ 	.byte	0x04, 0x36
        /*00c2*/ 	.short	(.L_42 - .L_41)
.L_41:
        /*00c4*/ 	.word	0x00000008
.L_42:


//--------------------- .nv.callgraph             --------------------------
	.section	.nv.callgraph,"",@"SHT_CUDA_CALLGRAPH"
	.align	4
	.sectionentsize	8
	.align		4
        /*0000*/ 	.word	0x00000000
	.align		4
        /*0004*/ 	.word	0xffffffff
	.align		4
        /*0008*/ 	.word	0x00000000
	.align		4
        /*000c*/ 	.word	0xfffffffe
	.align		4
        /*0010*/ 	.word	0x00000000
	.align		4
        /*0014*/ 	.word	0xfffffffd
	.align		4
        /*0018*/ 	.word	0x00000000
	.align		4
        /*001c*/ 	.word	0xfffffffc


//--------------------- .nv.constant4             --------------------------
	.section	.nv.constant4,"a",@progbits
	.align	8
	.align		8
.nv.constant4:
        /*0000*/ 	.dword	_ZN34_INTERNAL_9b843180_4_k_cu_45a883696hemelb2lb9streamers16D3Q15_NUMVECTORSE
	.align		8
        /*0008*/ 	.dword	_ZN34_INTERNAL_9b843180_4_k_cu_45a883696hemelb2lb9streamers8D3Q15_CXE
	.align		8
        /*0010*/ 	.dword	_ZN34_INTERNAL_9b843180_4_k_cu_45a883696hemelb2lb9streamers8D3Q15_CYE
	.align		8
        /*0018*/ 	.dword	_ZN34_INTERNAL_9b843180_4_k_cu_45a883696hemelb2lb9streamers8D3Q15_CZE
	.align		8
        /*0020*/ 	.dword	_ZN34_INTERNAL_9b843180_4_k_cu_45a883696hemelb2lb9streamers9D3Q15_CXDE
	.align		8
        /*0028*/ 	.dword	_ZN34_INTERNAL_9b843180_4_k_cu_45a883696hemelb2lb9streamers9D3Q15_CYDE
	.align		8
        /*0030*/ 	.dword	_ZN34_INTERNAL_9b843180_4_k_cu_45a883696hemelb2lb9streamers9D3Q15_CZDE
	.align		8
        /*0038*/ 	.dword	_ZN34_INTERNAL_9b843180_4_k_cu_45a883696hemelb2lb9streamers16D3Q15_EQMWEIGHTSE
	.align		8
        /*0040*/ 	.dword	_ZN34_INTERNAL_9b843180_4_k_cu_45a883696hemelb2lb9streamers23D3Q15_INVERSEDIRECTIONSE


//--------------------- .text._ZN6hemelb2lb9streamers24DoStreamAndCollideKernelEllddPKlPKjPKdPd --------------------------
	.section	.text._ZN6hemelb2lb9streamers24DoStreamAndCollideKernelEllddPKlPKjPKdPd,"ax",@progbits
	.align	128
        .global         _ZN6hemelb2lb9streamers24DoStreamAndCollideKernelEllddPKlPKjPKdPd
        .type           _ZN6hemelb2lb9streamers24DoStreamAndCollideKernelEllddPKlPKjPKdPd,@function
        .size           _ZN6hemelb2lb9streamers24DoStreamAndCollideKernelEllddPKlPKjPKdPd,(.L_x_7 - _ZN6hemelb2lb9streamers24DoStreamAndCollideKernelEllddPKlPKjPKdPd)
        .other          _ZN6hemelb2lb9streamers24DoStreamAndCollideKernelEllddPKlPKjPKdPd,@"STO_CUDA_ENTRY STV_DEFAULT"
_ZN6hemelb2lb9streamers24DoStreamAndCollideKernelEllddPKlPKjPKdPd:
.text._ZN6hemelb2lb9streamers24DoStreamAndCollideKernelEllddPKlPKjPKdPd:
[----:B------:R-:W-:Y:S01]  /*0000*/  LDC R1, c[0x0][0x37c] ;  /* 0x0000df00ff017b82 */ /* 0x000fe20000000800 */
[----:B------:R-:W0:Y:S07]  /*0010*/  S2R R3, SR_TID.X ;  /* 0x0000000000037919 */ /* 0x000e2e0000002100 */
[----:B------:R-:W0:Y:S01]  /*0020*/  S2UR UR4, SR_CTAID.X ;  /* 0x00000000000479c3 */ /* 0x000e220000002500 */
[----:B------:R-:W1:Y:S07]  /*0030*/  LDCU.64 UR6, c[0x0][0x388] ;  /* 0x00007100ff0677ac */ /* 0x000e6e0008000a00 */
[----:B------:R-:W0:Y:S02]  /*0040*/  LDC R0, c[0x0][0x360] ;  /* 0x0000d800ff007b82 */ /* 0x000e240000000800 */
[----:B0-----:R-:W-:-:S05]  /*0050*/  IMAD R0, R0, UR4, R3 ;  /* 0x0000000400007c24 */ /* 0x001fca000f8e0203 */
[----:B-1----:R-:W-:Y:S02]  /*0060*/  ISETP.GE.U32.AND P0, PT, R0, UR6, PT ;  /* 0x0000000600007c0c */ /* 0x002fe4000bf06070 */
[----:B------:R-:W-:-:S04]  /*0070*/  SHF.R.S32.HI R3, RZ, 0x1f, R0 ;  /* 0x0000001fff037819 */ /* 0x000fc80000011400 */
[----:B------:R-:W-:-:S13]  /*0080*/  ISETP.GE.AND.EX P0, PT, R3, UR7, PT, P0 ;  /* 0x0000000703007c0c */ /* 0x000fda000bf06300 */
[----:B------:R-:W-:Y:S05]  /*0090*/  @P0 EXIT ;  /* 0x000000000000094d */ /* 0x000fea0003800000 */
[----:B------:R-:W0:Y:S01]  /*00a0*/  LDCU.64 UR6, c[0x0][0x380] ;  /* 0x00007000ff0677ac */ /* 0x000e220008000a00 */
[----:B------:R-:W1:Y:S01]  /*00b0*/  LDC.64 R52, c[0x0][0x3b0] ;  /* 0x0000ec00ff347b82 */ /* 0x000e620000000a00 */
[----:B------:R-:W2:Y:S01]  /*00c0*/  LDCU.64 UR4, c[0x0][0x358] ;  /* 0x00006b00ff0477ac */ /* 0x000ea20008000a00 */
[----:B0-----:R-:W-:-:S04]  /*00d0*/  IADD3 R0, P0, PT, R0, UR6, RZ ;  /* 0x0000000600007c10 */ /* 0x001fc8000ff1e0ff */
[----:B------:R-:W-:Y:S01]  /*00e0*/  IADD3.X R3, PT, PT, R3, UR7, RZ, P0, !PT ;  /* 0x0000000703037c10 */ /* 0x000fe200087fe4ff */
[----:B-1----:R-:W-:-:S04]  /*00f0*/  IMAD.WIDE.U32 R52, R0, 0x78, R52 ;  /* 0x0000007800347825 */ /* 0x002fc800078e0034 */
[----:B------:R-:W-:-:S04]  /*0100*/  IMAD R5, R3, 0x78, RZ ;  /* 0x0000007803057824 */ /* 0x000fc800078e02ff */
[----:B------:R-:W-:-:S05]  /*0110*/  IMAD.IADD R53, R53, 0x1, R5 ;  /* 0x0000000135357824 */ /* 0x000fca00078e0205 */
[----:B--2---:R-:W2:Y:S04]  /*0120*/  LDG.E.U8 R14, desc[UR4][R52.64] ;  /* 0x00000004340e7981 */ /* 0x004ea8000c1e1100 */
[----:B------:R-:W2:Y:S04]  /*0130*/  LDG.E.U8 R15, desc[UR4][R52.64+0x1] ;  /* 0x00000104340f7981 */ /* 0x000ea8000c1e1100 */
[----:B------:R-:W3:Y:S04]  /*0140*/  LDG.E.U8 R23, desc[UR4][R52.64+0x4] ;  /* 0x0000040434177981 */ /* 0x000ee8000c1e1100 */
[----:B------:R-:W3:Y:S04]  /*0150*/  LDG.E.U8 R24, desc[UR4][R52.64+0x5] ;  /* 0x0000050434187981 */ /* 0x000ee8000c1e1100 */
[----:B------:R-:W4:Y:S04]  /*0160*/  LDG.E.U8 R32, desc[UR4][R52.64+0x2] ;  /* 0x0000020434207981 */ /* 0x000f28000c1e1100 */
[----:B------:R-:W5:Y:S04]  /*0170*/  LDG.E.U8 R34, desc[UR4][R52.64+0x3] ;  /* 0x0000030434227981 */ /* 0x000f68000c1e1100 */
        /* <DEDUP_REMOVED lines=39> */
[----:B------:R-:W5:Y:S01]  /*03f0*/  LDG.E.U8 R50, desc[UR4][R52.64+0x64] ;  /* 0x0000640434327981 */ /* 0x000f62000c1e1100 */
[----:B--2---:R-:W-:-:S02]  /*0400*/  PRMT R14, R14, 0x6540, R15 ;  /* 0x000065400e0e7816 */ /* 0x004fc4000000000f */
[----:B---3--:R-:W-:Y:S02]  /*0410*/  PRMT R15, R23, 0x6540, R24 ;  /* 0x00006540170f7816 */ /* 0x008fe40000000018 */
[----:B------:R-:W2:Y:S01]  /*0420*/  LDG.E.U8 R23, desc[UR4][R52.64+0x24] ;  /* 0x0000240434177981 */ /* 0x000ea2000c1e1100 */
[----:B----4-:R-:W-:-:S03]  /*0430*/  IMAD.U32 R32, R32, 0x10000, RZ ;  /* 0x0001000020207824 */ /* 0x010fc600078e00ff */
[----:B------:R-:W2:Y:S01]  /*0440*/  LDG.E.U8 R24, desc[UR4][R52.64+0x25] ;  /* 0x0000250434187981 */ /* 0x000ea2000c1e1100 */
[----:B-----5:R-:W-:-:S05]  /*0450*/  IMAD.SHL.U32 R37, R34, 0x1000000, RZ ;  /* 0x0100000022257824 */ /* 0x020fca00078e00ff */
[----:B------:R-:W-:Y:S02]  /*0460*/  LOP3.LUT R14, R14, R37, R32, 0xfe, !PT ;  /* 0x000000250e0e7212 */ /* 0x000fe400078efe20 */
[----:B------:R-:W3:Y:S01]  /*0470*/  LDG.E.U8 R32, desc[UR4][R52.64+0x2c] ;  /* 0x00002c0434207981 */ /* 0x000ee2000c1e1100 */
[----:B------:R-:W-:-:S03]  /*0480*/  PRMT R30, R25, 0x6540, R30 ;  /* 0x00006540191e7816 */ /* 0x000fc6000000001e */
[----:B------:R-:W4:Y:S04]  /*0490*/  LDG.E.U8 R25, desc[UR4][R52.64+0x2e] ;  /* 0x00002e0434197981 */ /* 0x000f28000c1e1100 */
[----:B------:R-:W5:Y:S01]  /*04a0*/  LDG.E.U8 R37, desc[UR4][R52.64+0x33] ;  /* 0x0000330434257981 */ /* 0x000f62000c1e1100 */
[----:B------:R-:W-:-:S03]  /*04b0*/  PRMT R28, R28, 0x6540, R33 ;  /* 0x000065401c1c7816 */ /* 0x000fc60000000021 */
[----:B------:R-:W5:Y:S01]  /*04c0*/  LDG.E.U8 R33, desc[UR4][R52.64+0x30] ;  /* 0x0000300434217981 */ /* 0x000f62000c1e1100 */
[----:B------:R-:W-:Y:S02]  /*04d0*/  IMAD.U32 R34, R35, 0x10000, RZ ;  /* 0x0001000023227824 */ /* 0x000fe400078e00ff */
[----:B------:R-:W-:Y:S02]  /*04e0*/  IMAD.U32 R35, R20, 0x10000, RZ ;  /* 0x0001000014237824 */ /* 0x000fe400078e00ff */
[----:B------:R-:W-:Y:S02]  /*04f0*/  IMAD.U32 R17, R17, 0x10000, RZ ;  /* 0x0001000011117824 */ /* 0x000fe400078e00ff */
[----:B------:R-:W-:Y:S02]  /*0500*/  IMAD.SHL.U32 R18, R18, 0x1000000, RZ ;  /* 0x0100000012127824 */ /* 0x000fe400078e00ff */
[----:B------:R-:W-:Y:S01]  /*0510*/  IMAD.U32 R20, R27, 0x10000, RZ ;  /* 0x000100001b147824 */ /* 0x000fe200078e00ff */
[----:B------:R-:W-:-:S02]  /*0520*/  PRMT R29, R26, 0x6540, R29 ;  /* 0x000065401a1d7816 */ /* 0x000fc4000000001d */
[----:B------:R-:W5:Y:S01]  /*0530*/  LDG.E.U8 R26, desc[UR4][R52.64+0x32] ;  /* 0x00003204341a7981 */ /* 0x000f62000c1e1100 */
[----:B------:R-:W-:Y:S01]  /*0540*/  IMAD.SHL.U32 R27, R16, 0x1000000, RZ ;  /* 0x01000000101b7824 */ /* 0x000fe200078e00ff */
[----:B------:R-:W-:Y:S02]  /*0550*/  LOP3.LUT R16, R30, R18, R17, 0xfe, !PT ;  /* 0x000000121e107212 */ /* 0x000fe400078efe11 */
[----:B------:R-:W5:Y:S01]  /*0560*/  LDG.E.U8 R30, desc[UR4][R52.64+0x3e] ;  /* 0x00003e04341e7981 */ /* 0x000f62000c1e1100 */
[----:B------:R-:W-:Y:S01]  /*0570*/  IMAD.SHL.U32 R36, R36, 0x1000000, RZ ;  /* 0x0100000024247824 */ /* 0x000fe200078e00ff */
[----:B------:R-:W-:Y:S02]  /*0580*/  LOP3.LUT R18, R29, R27, R20, 0xfe, !PT ;  /* 0x0000001b1d127212 */ /* 0x000fe400078efe14 */
[----:B------:R-:W5:Y:S02]  /*0590*/  LDG.E.U8 R27, desc[UR4][R52.64+0x3a] ;  /* 0x00003a04341b7981 */ /* 0x000f64000c1e1100 */
[----:B------:R-:W-:-:S02]  /*05a0*/  LOP3.LUT R15, R15, R36, R34, 0xfe, !PT ;  /* 0x000000240f0f7212 */ /* 0x000fc400078efe22 */
[----:B------:R-:W5:Y:S01]  /*05b0*/  LDG.E.U8 R34, desc[UR4][R52.64+0x35] ;  /* 0x0000350434227981 */ /* 0x000f62000c1e1100 */
[----:B------:R-:W-:-:S03]  /*05c0*/  PRMT R20, R2, 0x6540, R11 ;  /* 0x0000654002147816 */ /* 0x000fc6000000000b */
[----:B------:R-:W5:Y:S01]  /*05d0*/  LDG.E.U8 R11, desc[UR4][R52.64+0x34] ;  /* 0x00003404340b7981 */ /* 0x000f62000c1e1100 */
[----:B------:R-:W-:-:S03]  /*05e0*/  IMAD.SHL.U32 R21, R21, 0x1000000, RZ ;  /* 0x0100000015157824 */ /* 0x000fc600078e00ff */
[----:B------:R-:W5:Y:S02]  /*05f0*/  LDG.E.U8 R2, desc[UR4][R52.64+0x36] ;  /* 0x0000360434027981 */ /* 0x000f64000c1e1100 */
[----:B------:R-:W-:Y:S02]  /*0600*/  LOP3.LUT R17, R28, R21, R35, 0xfe, !PT ;  /* 0x000000151c117212 */ /* 0x000fe400078efe23 */
[----:B------:R-:W5:Y:S01]  /*0610*/  LDG.E.U8 R28, desc[UR4][R52.64+0x39] ;  /* 0x00003904341c7981 */ /* 0x000f62000c1e1100 */
[----:B------:R-:W-:-:S03]  /*0620*/  PRMT R29, R12, 0x6540, R13 ;  /* 0x000065400c1d7816 */ /* 0x000fc6000000000d */
[----:B------:R-:W5:Y:S01]  /*0630*/  LDG.E.U8 R13, desc[UR4][R52.64+0x38] ;  /* 0x00003804340d7981 */ /* 0x000f62000c1e1100 */
[----:B------:R-:W-:-:S03]  /*0640*/  IMAD.U32 R9, R9, 0x10000, RZ ;  /* 0x0001000009097824 */ /* 0x000fc600078e00ff */
[----:B------:R-:W5:Y:S01]  /*0650*/  LDG.E.U8 R12, desc[UR4][R52.64+0x37] ;  /* 0x00003704340c7981 */ /* 0x000f62000c1e1100 */
[----:B------:R-:W-:-:S03]  /*0660*/  IMAD.SHL.U32 R10, R10, 0x1000000, RZ ;  /* 0x010000000a0a7824 */ /* 0x000fc600078e00ff */
[----:B------:R-:W5:Y:S01]  /*0670*/  LDG.E.U8 R35, desc[UR4][R52.64+0x3b] ;  /* 0x00003b0434237981 */ /* 0x000f62000c1e1100 */
[----:B------:R-:W-:Y:S02]  /*0680*/  IMAD.U32 R21, R19, 0x10000, RZ ;  /* 0x0001000013157824 */ /* 0x000fe400078e00ff */
[----:B------:R-:W-:Y:S01]  /*0690*/  IMAD.SHL.U32 R8, R8, 0x1000000, RZ ;  /* 0x0100000008087824 */ /* 0x000fe200078e00ff */
[----:B------:R-:W-:Y:S01]  /*06a0*/  LOP3.LUT R19, R20, R10, R9, 0xfe, !PT ;  /* 0x0000000a14137212 */ /* 0x000fe200078efe09 */
[----:B------:R-:W5:Y:S03]  /*06b0*/  LDG.E.U8 R36, desc[UR4][R52.64+0x3f] ;  /* 0x00003f0434247981 */ /* 0x000f66000c1e1100 */
[----:B------:R-:W-:Y:S01]  /*06c0*/  LOP3.LUT R20, R29, R8, R21, 0xfe, !PT ;  /* 0x000000081d147212 */ /* 0x000fe200078efe15 */
[----:B------:R-:W5:Y:S01]  /*06d0*/  LDG.E.U8 R10, desc[UR4][R52.64+0x3c] ;  /* 0x00003c04340a7981 */ /* 0x000f62000c1e1100 */
[----:B------:R-:W-:-:S03]  /*06e0*/  PRMT R6, R6, 0x6540, R7 ;  /* 0x0000654006067816 */ /* 0x000fc60000000007 */
[----:B------:R-:W5:Y:S01]  /*06f0*/  LDG.E.U8 R29, desc[UR4][R52.64+0x3d] ;  /* 0x00003d04341d7981 */ /* 0x000f62000c1e1100 */
[----:B------:R-:W-:-:S03]  /*0700*/  IMAD.U32 R4, R4, 0x10000, RZ ;  /* 0x0001000004047824 */ /* 0x000fc600078e00ff */
[----:B------:R-:W5:Y:S01]  /*0710*/  LDG.E.U8 R7, desc[UR4][R52.64+0x43] ;  /* 0x0000430434077981 */ /* 0x000f62000c1e1100 */
[----:B------:R-:W-:-:S03]  /*0720*/  IMAD.SHL.U32 R5, R5, 0x1000000, RZ ;  /* 0x0100000005057824 */ /* 0x000fc600078e00ff */
[----:B------:R-:W5:Y:S02]  /*0730*/  LDG.E.U8 R8, desc[UR4][R52.64+0x40] ;  /* 0x0000400434087981 */ /* 0x000f64000c1e1100 */
[----:B------:R-:W-:Y:S02]  /*0740*/  LOP3.LUT R21, R6, R5, R4, 0xfe, !PT ;  /* 0x0000000506157212 */ /* 0x000fe400078efe04 */
[----:B------:R-:W5:Y:S04]  /*0750*/  LDG.E.U8 R9, desc[UR4][R52.64+0x41] ;  /* 0x0000410434097981 */ /* 0x000f68000c1e1100 */
[----:B------:R-:W5:Y:S04]  /*0760*/  LDG.E.U8 R6, desc[UR4][R52.64+0x42] ;  /* 0x0000420434067981 */ /* 0x000f68000c1e1100 */
[----:B------:R-:W5:Y:S04]  /*0770*/  LDG.E.U8 R4, desc[UR4][R52.64+0x44] ;  /* 0x0000440434047981 */ /* 0x000f68000c1e1100 */
[----:B------:R-:W5:Y:S01]  /*0780*/  LDG.E.U8 R5, desc[UR4][R52.64+0x45] ;  /* 0x0000450434057981 */ /* 0x000f62000c1e1100 */
[----:B------:R-:W-:Y:S01]  /*0790*/  PRMT R22, R22, 0x6540, R31 ;  /* 0x0000654016167816 */ /* 0x000fe2000000001f */
[----:B------:R-:W-:-:S02]  /*07a0*/  IMAD.U32 R38, R38, 0x10000, RZ ;  /* 0x0001000026267824 */ /* 0x000fc400078e00ff */
[----:B------:R-:W-:Y:S02]  /*07b0*/  IMAD.SHL.U32 R31, R48, 0x1000000, RZ ;  /* 0x01000000301f7824 */ /* 0x000fe400078e00ff */
[----:B------:R-:W-:Y:S01]  /*07c0*/  IMAD.U32 R42, R42, 0x10000, RZ ;  /* 0x000100002a2a7824 */ /* 0x000fe200078e00ff */
[----:B------:R-:W5:Y:S02]  /*07d0*/  LDG.E.U8 R48, desc[UR4][R52.64+0x4b] ;  /* 0x00004b0434307981 */ /* 0x000f64000c1e1100 */
[----:B------:R-:W-:Y:S02]  /*07e0*/  LOP3.LUT R22, R22, R31, R38, 0xfe, !PT ;  /* 0x0000001f16167212 */ /* 0x000fe400078efe26 */
[----:B------:R-:W5:Y:S04]  /*07f0*/  LDG.E.U8 R31, desc[UR4][R52.64+0x46] ;  /* 0x00004604341f7981 */ /* 0x000f68000c1e1100 */
[----:B------:R-:W5:Y:S01]  /*0800*/  LDG.E.U8 R38, desc[UR4][R52.64+0x47] ;  /* 0x0000470434267981 */ /* 0x000f62000c1e1100 */
[----:B------:R-:W-:-:S02]  /*0810*/  IMAD.SHL.U32 R43, R43, 0x1000000, RZ ;  /* 0x010000002b2b7824 */ /* 0x000fc400078e00ff */
[----:B------:R-:W-:Y:S02]  /*0820*/  IMAD.U32 R46, R46, 0x10000, RZ ;  /* 0x000100002e2e7824 */ /* 0x000fe400078e00ff */
[----:B------:R-:W-:Y:S01]  /*0830*/  IMAD.SHL.U32 R47, R47, 0x1000000, RZ ;  /* 0x010000002f2f7824 */ /* 0x000fe200078e00ff */
[----:B------:R-:W-:Y:S02]  /*0840*/  PRMT R44, R44, 0x6540, R45 ;  /* 0x000065402c2c7816 */ /* 0x000fe4000000002d */
[----:B------:R-:W5:Y:S01]  /*0850*/  LDG.E.U8 R45, desc[UR4][R52.64+0x4f] ;  /* 0x00004f04342d7981 */ /* 0x000f62000c1e1100 */
[----:B--2---:R-:W-:Y:S02]  /*0860*/  PRMT R23, R23, 0x6540, R24 ;  /* 0x0000654017177816 */ /* 0x004fe40000000018 */
[----:B------:R-:W-:Y:S02]  /*0870*/  LOP3.LUT R24, R44, R47, R46, 0xfe, !PT ;  /* 0x0000002f2c187212 */ /* 0x000fe400078efe2e */
[----:B------:R-:W-:Y:S01]  /*0880*/  LOP3.LUT R23, R23, R43, R42, 0xfe, !PT ;  /* 0x0000002b17177212 */ /* 0x000fe200078efe2a */
[----:B------:R-:W-:Y:S01]  /*0890*/  IMAD.SHL.U32 R42, R39, 0x1000000, RZ ;  /* 0x01000000272a7824 */ /* 0x000fe200078e00ff */
[----:B------:R-:W2:Y:S01]  /*08a0*/  LDG.E.U8 R47, desc[UR4][R52.64+0x49] ;  /* 0x00004904342f7981 */ /* 0x000ea2000c1e1100 */
[----:B---3--:R-:W-:-:S03]  /*08b0*/  PRMT R41, R32, 0x6540, R41 ;  /* 0x0000654020297816 */ /* 0x008fc60000000029 */
[----:B------:R-:W3:Y:S01]  /*08c0*/  LDG.E.U8 R46, desc[UR4][R52.64+0x4a] ;  /* 0x00004a04342e7981 */ /* 0x000ee2000c1e1100 */
[----:B----4-:R-:W-:-:S03]  /*08d0*/  IMAD.U32 R25, R25, 0x10000, RZ ;  /* 0x0001000019197824 */ /* 0x010fc600078e00ff */
[----:B------:R-:W2:Y:S02]  /*08e0*/  LDG.E.U8 R32, desc[UR4][R52.64+0x48] ;  /* 0x0000480434207981 */ /* 0x000ea4000c1e1100 */
[----:B------:R-:W-:Y:S02]  /*08f0*/  LOP3.LUT R25, R41, R42, R25, 0xfe, !PT ;  /* 0x0000002a29197212 */ /* 0x000fe400078efe19 */
[----:B------:R-:W4:Y:S04]  /*0900*/  LDG.E.U8 R39, desc[UR4][R52.64+0x50] ;  /* 0x0000500434277981 */ /* 0x000f28000c1e1100 */
[----:B------:R-:W4:Y:S01]  /*0910*/  LDG.E.U8 R42, desc[UR4][R52.64+0x51] ;  /* 0x00005104342a7981 */ /* 0x000f22000c1e1100 */
[----:B-----5:R-:W-:-:S03]  /*0920*/  PRMT R40, R33, 0x6540, R40 ;  /* 0x0000654021287816 */ /* 0x020fc60000000028 */
[----:B------:R-:W5:Y:S04]  /*0930*/  LDG.E.U8 R33, desc[UR4][R52.64+0x4c] ;  /* 0x00004c0434217981 */ /* 0x000f68000c1e1100 */
[----:B------:R-:W5:Y:S01]  /*0940*/  LDG.E.U8 R44, desc[UR4][R52.64+0x4d] ;  /* 0x00004d04342c7981 */ /* 0x000f62000c1e1100 */
[----:B------:R-:W-:-:S03]  /*0950*/  IMAD.SHL.U32 R37, R37, 0x1000000, RZ ;  /* 0x0100000025257824 */ /* 0x000fc600078e00ff */
[----:B------:R-:W5:Y:S04]  /*0960*/  LDG.E.U8 R43, desc[UR4][R52.64+0x4e] ;  /* 0x00004e04342b7981 */ /* 0x000f68000c1e1100 */
[----:B------:R-:W5:Y:S01]  /*0970*/  LDG.E.U8 R41, desc[UR4][R52.64+0x61] ;  /* 0x0000610434297981 */ /* 0x000f62000c1e1100 */
[----:B------:R-:W-:-:S05]  /*0980*/  IMAD.U32 R26, R26, 0x10000, RZ ;  /* 0x000100001a1a7824 */ /* 0x000fca00078e00ff */
[----:B------:R-:W-:Y:S02]  /*0990*/  LOP3.LUT R26, R40, R37, R26, 0xfe, !PT ;  /* 0x00000025281a7212 */ /* 0x000fe400078efe1a */
[----:B------:R-:W-:Y:S02]  /*09a0*/  PRMT R37, R11, 0x6540, R34 ;  /* 0x000065400b257816 */ /* 0x000fe40000000022 */
[----:B------:R-:W5:Y:S04]  /*09b0*/  LDG.E.U8 R11, desc[UR4][R52.64+0x52] ;  /* 0x00005204340b7981 */ /* 0x000f68000c1e1100 */
[----:B------:R-:W5:Y:S01]  /*09c0*/  LDG.E.U8 R34, desc[UR4][R52.64+0x53] ;  /* 0x0000530434227981 */ /* 0x000f62000c1e1100 */
[----:B------:R-:W-:Y:S01]  /*09d0*/  IMAD.U32 R2, R2, 0x10000, RZ ;  /* 0x0001000002027824 */ /* 0x000fe200078e00ff */
[----:B------:R-:W-:Y:S01]  /*09e0*/  PRMT R13, R13, 0x6540, R28 ;  /* 0x000065400d0d7816 */ /* 0x000fe2000000001c */
[----:B------:R-:W-:-:S02]  /*09f0*/  IMAD.U32 R28, R27, 0x10000, RZ ;  /* 0x000100001b1c7824 */ /* 0x000fc400078e00ff */
[----:B------:R-:W-:Y:S02]  /*0a00*/  IMAD.SHL.U32 R12, R12, 0x1000000, RZ ;  /* 0x010000000c0c7824 */ /* 0x000fe400078e00ff */
[----:B------:R-:W-:-:S03]  /*0a10*/  IMAD.SHL.U32 R35, R35, 0x1000000, RZ ;  /* 0x0100000023237824 */ /* 0x000fc600078e00ff */
[----:B------:R-:W-:Y:S02]  /*0a20*/  LOP3.LUT R27, R37, R12, R2, 0xfe, !PT ;  /* 0x0000000c251b7212 */ /* 0x000fe400078efe02 */
[----:B------:R-:W5:Y:S01]  /*0a30*/  LDG.E.U8 R12, desc[UR4][R52.64+0x56] ;  /* 0x00005604340c7981 */ /* 0x000f62000c1e1100 */
[----:B------:R-:W-:-:S03]  /*0a40*/  LOP3.LUT R28, R13, R35, R28, 0xfe, !PT ;  /* 0x000000230d1c7212 */ /* 0x000fc600078efe1c */
[----:B------:R-:W5:Y:S01]  /*0a50*/  LDG.E.U8 R35, desc[UR4][R52.64+0x57] ;  /* 0x0000570434237981 */ /* 0x000f62000c1e1100 */
[----:B------:R-:W-:-:S03]  /*0a60*/  IMAD.U32 R30, R30, 0x10000, RZ ;  /* 0x000100001e1e7824 */ /* 0x000fc600078e00ff */
[----:B------:R-:W5:Y:S04]  /*0a70*/  LDG.E.U8 R2, desc[UR4][R52.64+0x54] ;  /* 0x0000540434027981 */ /* 0x000f68000c1e1100 */
[----:B------:R-:W5:Y:S01]  /*0a80*/  LDG.E.U8 R13, desc[UR4][R52.64+0x55] ;  /* 0x00005504340d7981 */ /* 0x000f62000c1e1100 */
[----:B------:R-:W-:Y:S01]  /*0a90*/  PRMT R10, R10, 0x6540, R29 ;  /* 0x000065400a0a7816 */ /* 0x000fe2000000001d */
[----:B------:R-:W-:Y:S02]  /*0aa0*/  IMAD.SHL.U32 R29, R36, 0x1000000, RZ ;  /* 0x01000000241d7824 */ /* 0x000fe400078e00ff */
[----:B------:R-:W-:Y:S01]  /*0ab0*/  IMAD.SHL.U32 R7, R7, 0x1000000, RZ ;  /* 0x0100000007077824 */ /* 0x000fe200078e00ff */
[----:B------:R-:W5:Y:S02]  /*0ac0*/  LDG.E.U8 R36, desc[UR4][R52.64+0x58] ;  /* 0x0000580434247981 */ /* 0x000f64000c1e1100 */
[----:B------:R-:W-:-:S02]  /*0ad0*/  LOP3.LUT R29, R10, R29, R30, 0xfe, !PT ;  /* 0x0000001d0a1d7212 */ /* 0x000fc400078efe1e */
[----:B------:R-:W5:Y:S01]  /*0ae0*/  LDG.E.U8 R37, desc[UR4][R52.64+0x59] ;  /* 0x0000590434257981 */ /* 0x000f62000c1e1100 */
[----:B------:R-:W-:-:S03]  /*0af0*/  PRMT R8, R8, 0x6540, R9 ;  /* 0x0000654008087816 */ /* 0x000fc60000000009 */
[----:B------:R-:W5:Y:S01]  /*0b00*/  LDG.E.U8 R10, desc[UR4][R52.64+0x5b] ;  /* 0x00005b04340a7981 */ /* 0x000f62000c1e1100 */
[----:B------:R-:W-:-:S03]  /*0b10*/  IMAD.U32 R6, R6, 0x10000, RZ ;  /* 0x0001000006067824 */ /* 0x000fc600078e00ff */
[----:B------:R-:W5:Y:S02]  /*0b20*/  LDG.E.U8 R9, desc[UR4][R52.64+0x5a] ;  /* 0x00005a0434097981 */ /* 0x000f64000c1e1100 */
[----:B------:R-:W-:Y:S02]  /*0b30*/  LOP3.LUT R30, R8, R7, R6, 0xfe, !PT ;  /* 0x00000007081e7212 */ /* 0x000fe400078efe06 */
[----:B------:R-:W5:Y:S01]  /*0b40*/  LDG.E.U8 R6, desc[UR4][R52.64+0x5e] ;  /* 0x00005e0434067981 */ /* 0x000f62000c1e1100 */
[----:B------:R-:W-:-:S03]  /*0b50*/  PRMT R40, R4, 0x6540, R5 ;  /* 0x0000654004287816 */ /* 0x000fc60000000005 */
[----:B------:R-:W5:Y:S04]  /*0b60*/  LDG.E.U8 R4, desc[UR4][R52.64+0x5c] ;  /* 0x00005c0434047981 */ /* 0x000f68000c1e1100 */
[----:B------:R-:W5:Y:S04]  /*0b70*/  LDG.E.U8 R5, desc[UR4][R52.64+0x5d] ;  /* 0x00005d0434057981 */ /* 0x000f68000c1e1100 */
[----:B------:R-:W5:Y:S04]  /*0b80*/  LDG.E.U8 R7, desc[UR4][R52.64+0x5f] ;  /* 0x00005f0434077981 */ /* 0x000f68000c1e1100 */
[----:B------:R-:W5:Y:S01]  /*0b90*/  LDG.E.U8 R8, desc[UR4][R52.64+0x60] ;  /* 0x0000600434087981 */ /* 0x000f62000c1e1100 */
[----:B------:R-:W-:-:S02]  /*0ba0*/  IMAD.U32 R31, R31, 0x10000, RZ ;  /* 0x000100001f1f7824 */ /* 0x000fc400078e00ff */
[----:B------:R-:W-:-:S05]  /*0bb0*/  IMAD.SHL.U32 R38, R38, 0x1000000, RZ ;  /* 0x0100000026267824 */ /* 0x000fca00078e00ff */
[----:B------:R-:W-:Y:S02]  /*0bc0*/  LOP3.LUT R31, R40, R38, R31, 0xfe, !PT ;  /* 0x00000026281f7212 */ /* 0x000fe400078efe1f */
[----:B------:R-:W5:Y:S04]  /*0bd0*/  LDG.E.U8 R38, desc[UR4][R52.64+0x62] ;  /* 0x0000620434267981 */ /* 0x000f68000c1e1100 */
[----:B------:R-:W5:Y:S01]  /*0be0*/  LDG.E.U8 R40, desc[UR4][R52.64+0x63] ;  /* 0x0000630434287981 */ /* 0x000f62000c1e1100 */
[----:B---3--:R-:W-:Y:S01]  /*0bf0*/  IMAD.U32 R46, R46, 0x10000, RZ ;  /* 0x000100002e2e7824 */ /* 0x008fe200078e00ff */
[----:B--2---:R-:W-:Y:S01]  /*0c00*/  PRMT R32, R32, 0x6540, R47 ;  /* 0x0000654020207816 */ /* 0x004fe2000000002f */
[----:B------:R-:W-:Y:S02]  /*0c10*/  IMAD.SHL.U32 R47, R48, 0x1000000, RZ ;  /* 0x01000000302f7824 */ /* 0x000fe400078e00ff */
[----:B------:R-:W2:Y:S03]  /*0c20*/  LDG.E.U8 R48, desc[UR4][R52.64+0x67] ;  /* 0x0000670434307981 */ /* 0x000ea6000c1e1100 */
[----:B------:R-:W-:-:S02]  /*0c30*/  LOP3.LUT R32, R32, R47, R46, 0xfe, !PT ;  /* 0x0000002f20207212 */ /* 0x000fc400078efe2e */
[----:B------:R-:W3:Y:S01]  /*0c40*/  LDG.E.U8 R47, desc[UR4][R52.64+0x65] ;  /* 0x00006504342f7981 */ /* 0x000ee2000c1e1100 */
[----:B----4-:R-:W-:-:S03]  /*0c50*/  PRMT R42, R39, 0x6540, R42 ;  /* 0x00006540272a7816 */ /* 0x010fc6000000002a */
[----:B------:R-:W4:Y:S04]  /*0c60*/  LDG.E.U8 R39, desc[UR4][R52.64+0x66] ;  /* 0x0000660434277981 */ /* 0x000f28000c1e1100 */
[----:B------:R-:W4:Y:S01]  /*0c70*/  LDG.E.U8 R46, desc[UR4][R52.64+0x68] ;  /* 0x00006804342e7981 */ /* 0x000f22000c1e1100 */
[----:B-----5:R-:W-:Y:S01]  /*0c80*/  PRMT R33, R33, 0x6540, R44 ;  /* 0x0000654021217816 */ /* 0x020fe2000000002c */
[----:B------:R-:W-:Y:S02]  /*0c90*/  IMAD.SHL.U32 R44, R45, 0x1000000, RZ ;  /* 0x010000002d2c7824 */ /* 0x000fe400078e00ff */
[----:B------:R-:W5:Y:S01]  /*0ca0*/  LDG.E.U8 R45, desc[UR4][R52.64+0x69] ;  /* 0x00006904342d7981 */ /* 0x000f62000c1e1100 */
[----:B------:R-:W-:-:S05]  /*0cb0*/  IMAD.U32 R43, R43, 0x10000, RZ ;  /* 0x000100002b2b7824 */ /* 0x000fca00078e00ff */
[----:B------:R-:W-:Y:S02]  /*0cc0*/  LOP3.LUT R33, R33, R44, R43, 0xfe, !PT ;  /* 0x0000002c21217212 */ /* 0x000fe400078efe2b */
[----:B------:R-:W5:Y:S04]  /*0cd0*/  LDG.E.U8 R44, desc[UR4][R52.64+0x6e] ;  /* 0x00006e04342c7981 */ /* 0x000f68000c1e1100 */
[----:B------:R-:W5:Y:S01]  /*0ce0*/  LDG.E.U8 R43, desc[UR4][R52.64+0x74] ;  /* 0x00007404342b7981 */ /* 0x000f62000c1e1100 */
[----:B------:R-:W-:Y:S02]  /*0cf0*/  IMAD.U32 R11, R11, 0x10000, RZ ;  /* 0x000100000b0b7824 */ /* 0x000fe400078e00ff */
[----:B------:R-:W-:-:S05]  /*0d00*/  IMAD.SHL.U32 R34, R34, 0x1000000, RZ ;  /* 0x0100000022227824 */ /* 0x000fca00078e00ff */
[----:B------:R-:W-:Y:S02]  /*0d10*/  LOP3.LUT R34, R42, R34, R11, 0xfe, !PT ;  /* 0x000000222a227212 */ /* 0x000fe400078efe0b */
[----:B------:R-:W5:Y:S04]  /*0d20*/  LDG.E.U8 R42, desc[UR4][R52.64+0x6a] ;  /* 0x00006a04342a7981 */ /* 0x000f68000c1e1100 */
[----:B------:R-:W5:Y:S01]  /*0d30*/  LDG.E.U8 R11, desc[UR4][R52.64+0x6b] ;  /* 0x00006b04340b7981 */ /* 0x000f62000c1e1100 */
[----:B------:R-:W-:Y:S02]  /*0d40*/  IMAD.U32 R12, R12, 0x10000, RZ ;  /* 0x000100000c0c7824 */ /* 0x000fe400078e00ff */
[----:B------:R-:W-:Y:S01]  /*0d50*/  IMAD.SHL.U32 R35, R35, 0x1000000, RZ ;  /* 0x0100000023237824 */ /* 0x000fe200078e00ff */
[----:B------:R-:W-:-:S02]  /*0d60*/  PRMT R2, R2, 0x6540, R13 ;  /* 0x0000654002027816 */ /* 0x000fc4000000000d */
[----:B------:R-:W5:Y:S02]  /*0d70*/  LDG.E.U8 R13, desc[UR4][R52.64+0x6d] ;  /* 0x00006d04340d7981 */ /* 0x000f64000c1e1100 */
[----:B------:R-:W-:Y:S02]  /*0d80*/  LOP3.LUT R35, R2, R35, R12, 0xfe, !PT ;  /* 0x0000002302237212 */ /* 0x000fe400078efe0c */
[----:B------:R-:W5:Y:S01]  /*0d90*/  LDG.E.U8 R2, desc[UR4][R52.64+0x6c] ;  /* 0x00006c0434027981 */ /* 0x000f62000c1e1100 */
[----:B------:R-:W-:Y:S01]  /*0da0*/  PRMT R12, R36, 0x6540, R37 ;  /* 0x00006540240c7816 */ /* 0x000fe20000000025 */
[----:B------:R-:W-:Y:S02]  /*0db0*/  IMAD.SHL.U32 R37, R10, 0x1000000, RZ ;  /* 0x010000000a257824 */ /* 0x000fe400078e00ff */
[----:B------:R-:W5:Y:S01]  /*0dc0*/  LDG.E.U8 R10, desc[UR4][R52.64+0x75] ;  /* 0x00007504340a7981 */ /* 0x000f62000c1e1100 */
[----:B------:R-:W-:-:S03]  /*0dd0*/  IMAD.U32 R36, R9, 0x10000, RZ ;  /* 0x0001000009247824 */ /* 0x000fc600078e00ff */
[----:B------:R-:W5:Y:S01]  /*0de0*/  LDG.E.U8 R9, desc[UR4][R52.64+0x6f] ;  /* 0x00006f0434097981 */ /* 0x000f62000c1e1100 */
[----:B------:R-:W-:Y:S01]  /*0df0*/  IMAD.U32 R6, R6, 0x10000, RZ ;  /* 0x0001000006067824 */ /* 0x000fe200078e00ff */
[----:B------:R-:W-:Y:S02]  /*0e00*/  LOP3.LUT R36, R12, R37, R36, 0xfe, !PT ;  /* 0x000000250c247212 */ /* 0x000fe400078efe24 */
[----:B------:R-:W5:Y:S01]  /*0e10*/  LDG.E.U8 R12, desc[UR4][R52.64+0x70] ;  /* 0x00007004340c7981 */ /* 0x000f62000c1e1100 */
[----:B------:R-:W-:-:S03]  /*0e20*/  PRMT R4, R4, 0x6540, R5 ;  /* 0x0000654004047816 */ /* 0x000fc60000000005 */
[----:B------:R-:W5:Y:S01]  /*0e30*/  LDG.E.U8 R5, desc[UR4][R52.64+0x73] ;  /* 0x0000730434057981 */ /* 0x000f62000c1e1100 */
[----:B------:R-:W-:Y:S01]  /*0e40*/  IMAD.SHL.U32 R7, R7, 0x1000000, RZ ;  /* 0x0100000007077824 */ /* 0x000fe200078e00ff */
[----:B------:R-:W-:-:S04]  /*0e50*/  PRMT R49, R8, 0x6540, R41 ;  /* 0x0000654008317816 */ /* 0x000fc80000000029 */
[----:B------:R-:W-:Y:S01]  /*0e60*/  LOP3.LUT R37, R4, R7, R6, 0xfe, !PT ;  /* 0x0000000704257212 */ /* 0x000fe200078efe06 */
[----:B------:R-:W5:Y:S04]  /*0e70*/  LDG.E.U8 R8, desc[UR4][R52.64+0x72] ;  /* 0x0000720434087981 */ /* 0x000f68000c1e1100 */
[----:B------:R-:W5:Y:S04]  /*0e80*/  LDG.E.U8 R4, desc[UR4][R52.64+0x77] ;  /* 0x0000770434047981 */ /* 0x000f68000c1e1100 */
[----:B------:R-:W5:Y:S04]  /*0e90*/  LDG.E.U8 R6, desc[UR4][R52.64+0x76] ;  /* 0x0000760434067981 */ /* 0x000f68000c1e1100 */
[----:B------:R-:W5:Y:S01]  /*0ea0*/  LDG.E.U8 R7, desc[UR4][R52.64+0x71] ;  /* 0x0000710434077981 */ /* 0x000f62000c1e1100 */
[----:B------:R-:W-:-:S02]  /*0eb0*/  IMAD.U32 R38, R38, 0x10000, RZ ;  /* 0x0001000026267824 */ /* 0x000fc400078e00ff */
[----:B------:R-:W-:-:S05]  /*0ec0*/  IMAD.SHL.U32 R41, R40, 0x1000000, RZ ;  /* 0x0100000028297824 */ /* 0x000fca00078e00ff */
[----:B------:R-:W-:Y:S01]  /*0ed0*/  LOP3.LUT R38, R49, R41, R38, 0xfe, !PT ;  /* 0x0000002931267212 */ /* 0x000fe200078efe26 */
[----:B------:R-:W-:-:S08]  /*0ee0*/  DADD R40, RZ, R14 ;  /* 0x00000000ff287229 */ /* 0x000fd0000000000e */
[----:B------:R-:W-:-:S08]  /*0ef0*/  DADD R40, R16, R40 ;  /* 0x0000000010287229 */ /* 0x000fd00000000028 */
        /* <DEDUP_REMOVED lines=9> */
[----:B------:R-:W-:Y:S01]  /*0f90*/  DADD R40, R36, R40 ;  /* 0x0000000024287229 */ /* 0x000fe20000000028 */
[----:B--2---:R-:W-:Y:S01]  /*0fa0*/  IMAD.SHL.U32 R48, R48, 0x1000000, RZ ;  /* 0x0100000030307824 */ /* 0x004fe200078e00ff */
[----:B---3--:R-:W-:Y:S01]  /*0fb0*/  PRMT R47, R50, 0x6540, R47 ;  /* 0x00006540322f7816 */ /* 0x008fe2000000002f */
[----:B----4-:R-:W-:-:S05]  /*0fc0*/  IMAD.U32 R39, R39, 0x10000, RZ ;  /* 0x0001000027277824 */ /* 0x010fca00078e00ff */
[----:B------:R-:W-:Y:S02]  /*0fd0*/  LOP3.LUT R39, R47, R48, R39, 0xfe, !PT ;  /* 0x000000302f277212 */ /* 0x000fe400078efe27 */
[----:B-----5:R-:W-:Y:S01]  /*0fe0*/  PRMT R45, R46, 0x6540, R45 ;  /* 0x000065402e2d7816 */ /* 0x020fe2000000002d */
[----:B------:R-:W-:-:S08]  /*0ff0*/  DFMA R46, RZ, R14, RZ ;  /* 0x0000000eff2e722b */ /* 0x000fd000000000ff */
[--C-:B------:R-:W-:Y:S02]  /*1000*/  DADD R48, R16, R46.reuse ;  /* 0x0000000010307229 */ /* 0x100fe4000000002e */
[----:B------:R-:W-:-:S06]  /*1010*/  DFMA R46, RZ, R16, R46 ;  /* 0x00000010ff2e722b */ /* 0x000fcc000000002e */
[----:B------:R-:W-:Y:S02]  /*1020*/  DADD R48, -R18, R48 ;  /* 0x0000000012307229 */ /* 0x000fe40000000130 */
[----:B------:R-:W-:-:S06]  /*1030*/  DFMA R46, RZ, R18, R46 ;  /* 0x00000012ff2e722b */ /* 0x000fcc000000002e */
[----:B------:R-:W-:Y:S01]  /*1040*/  DFMA R48, RZ, R20, R48 ;  /* 0x00000014ff30722b */ /* 0x000fe20000000030 */
[----:B------:R-:W-:Y:S02]  /*1050*/  IMAD.U32 R42, R42, 0x10000, RZ ;  /* 0x000100002a2a7824 */ /* 0x000fe400078e00ff */
[----:B------:R-:W-:-:S05]  /*1060*/  IMAD.SHL.U32 R11, R11, 0x1000000, RZ ;  /* 0x010000000b0b7824 */ /* 0x000fca00078e00ff */
[----:B------:R-:W-:Y:S01]  /*1070*/  LOP3.LUT R50, R45, R11, R42, 0xfe, !PT ;  /* 0x0000000b2d327212 */ /* 0x000fe200078efe2a */
[----:B------:R-:W-:Y:S01]  /*1080*/  IMAD.U32 R11, R44, 0x10000, RZ ;  /* 0x000100002c0b7824 */ /* 0x000fe200078e00ff */
[--C-:B------:R-:W-:Y:S02]  /*1090*/  DADD R44, R20, R46.reuse ;  /* 0x00000000142c7229 */ /* 0x100fe4000000002e */
[----:B------:R-:W-:Y:S02]  /*10a0*/  DFMA R46, RZ, R20, R46 ;  /* 0x00000014ff2e722b */ /* 0x000fe4000000002e */
[----:B------:R-:W-:-:S04]  /*10b0*/  DFMA R48, RZ, R22, R48 ;  /* 0x00000016ff30722b */ /* 0x000fc80000000030 */
[----:B------:R-:W-:Y:S02]  /*10c0*/  DADD R44, -R22, R44 ;  /* 0x00000000162c7229 */ /* 0x000fe4000000012c */
[----:B------:R-:W-:Y:S02]  /*10d0*/  DFMA R46, RZ, R22, R46 ;  /* 0x00000016ff2e722b */ /* 0x000fe4000000002e */
[-C--:B------:R-:W-:Y:S02]  /*10e0*/  DFMA R48, RZ, R24.reuse, R48 ;  /* 0x00000018ff30722b */ /* 0x080fe40000000030 */
[----:B------:R-:W-:Y:S01]  /*10f0*/  DADD R40, R38, R40 ;  /* 0x0000000026287229 */ /* 0x000fe20000000028 */
[----:B------:R-:W-:Y:S01]  /*1100*/  PRMT R2, R2, 0x6540, R13 ;  /* 0x0000654002027816 */ /* 0x000fe2000000000d */
[----:B------:R-:W-:Y:S02]  /*1110*/  DFMA R44, RZ, R24, R44 ;  /* 0x00000018ff2c722b */ /* 0x000fe4000000002c */
[----:B------:R-:W-:Y:S01]  /*1120*/  DADD R46, R24, R46 ;  /* 0x00000000182e7229 */ /* 0x000fe2000000002e */
[----:B------:R-:W-:Y:S01]  /*1130*/  IMAD.SHL.U32 R9, R9, 0x1000000, RZ ;  /* 0x0100000009097824 */ /* 0x000fe200078e00ff */
[----:B------:R-:W-:-:S04]  /*1140*/  PRMT R10, R43, 0x6540, R10 ;  /* 0x000065402b0a7816 */ /* 0x000fc8000000000a */
[----:B------:R-:W-:Y:S01]  /*1150*/  LOP3.LUT R51, R2, R9, R11, 0xfe, !PT ;  /* 0x0000000902337212 */ /* 0x000fe200078efe0b */
[-C--:B------:R-:W-:Y:S02]  /*1160*/  DFMA R48, RZ, R26.reuse, R48 ;  /* 0x0000001aff30722b */ /* 0x080fe40000000030 */
[----:B------:R-:W-:Y:S02]  /*1170*/  DFMA R44, RZ, R26, R44 ;  /* 0x0000001aff2c722b */ /* 0x000fe4000000002c */
[----:B------:R-:W-:Y:S01]  /*1180*/  DADD R46, -R26, R46 ;  /* 0x000000001a2e7229 */ /* 0x000fe2000000012e */
[----:B------:R-:W-:Y:S01]  /*1190*/  IMAD.SHL.U32 R2, R5, 0x1000000, RZ ;  /* 0x0100000005027824 */ /* 0x000fe200078e00ff */
[----:B------:R-:W-:Y:S01]  /*11a0*/  DADD R40, R50, R40 ;  /* 0x0000000032287229 */ /* 0x000fe20000000028 */
[----:B------:R-:W-:Y:S02]  /*11b0*/  IMAD.U32 R8, R8, 0x10000, RZ ;  /* 0x0001000008087824 */ /* 0x000fe400078e00ff */
[----:B------:R-:W-:-:S02]  /*11c0*/  IMAD.SHL.U32 R9, R4, 0x1000000, RZ ;  /* 0x0100000004097824 */ /* 0x000fc400078e00ff */
[----:B------:R-:W-:Y:S01]  /*11d0*/  IMAD.U32 R6, R6, 0x10000, RZ ;  /* 0x0001000006067824 */ /* 0x000fe200078e00ff */
[----:B------:R-:W-:-:S04]  /*11e0*/  PRMT R7, R12, 0x6540, R7 ;  /* 0x000065400c077816 */ /* 0x000fc80000000007 */
[----:B------:R-:W-:Y:S02]  /*11f0*/  LOP3.LUT R5, R10, R9, R6, 0xfe, !PT ;  /* 0x000000090a057212 */ /* 0x000fe400078efe06 */
[----:B------:R-:W-:Y:S01]  /*1200*/  LOP3.LUT R4, R7, R2, R8, 0xfe, !PT ;  /* 0x0000000207047212 */ /* 0x000fe200078efe08 */
[C---:B------:R-:W-:Y:S02]  /*1210*/  DADD R48, R28.reuse, R48 ;  /* 0x000000001c307229 */ /* 0x040fe40000000030 */
[C---:B------:R-:W-:Y:S02]  /*1220*/  DADD R44, R28.reuse, R44 ;  /* 0x000000001c2c7229 */ /* 0x040fe4000000002c */
[----:B------:R-:W-:Y:S02]  /*1230*/  DADD R46, R28, R46 ;  /* 0x000000001c2e7229 */ /* 0x000fe4000000002e */
[----:B------:R-:W-:Y:S02]  /*1240*/  DADD R8, R4, R40 ;  /* 0x0000000004087229 */ /* 0x000fe40000000028 */
[----:B------:R-:W-:-:S02]  /*1250*/  DADD R48, -R30, R48 ;  /* 0x000000001e307229 */ /* 0x000fc40000000130 */
[C---:B------:R-:W-:Y:S02]  /*1260*/  DADD R44, -R30.reuse, R44 ;  /* 0x000000001e2c7229 */ /* 0x040fe4000000012c */
[----:B------:R-:W0:Y:S01]  /*1270*/  MUFU.RCP64H R13, R9 ;  /* 0x00000009000d7308 */ /* 0x000e220000001800 */
[----:B------:R-:W-:-:S03]  /*1280*/  DADD R46, -R30, R46 ;  /* 0x000000001e2e7229 */ /* 0x000fc6000000012e */
[C---:B------:R-:W-:Y:S01]  /*1290*/  DADD R48, R32.reuse, R48 ;  /* 0x0000000020307229 */ /* 0x040fe20000000030 */
[----:B------:R-:W-:Y:S01]  /*12a0*/  VIADD R12, R9, 0x300402 ;  /* 0x00300402090c7836 */ /* 0x000fe20000000000 */
[----:B------:R-:W-:-:S03]  /*12b0*/  DADD R44, R32, R44 ;  /* 0x00000000202c7229 */ /* 0x000fc6000000002c */
[----:B------:R-:W-:-:S03]  /*12c0*/  DADD R46, -R32, R46 ;  /* 0x00000000202e7229 */ /* 0x000fc6000000012e */
[C---:B------:R-:W-:Y:S02]  /*12d0*/  DADD R48, -R34.reuse, R48 ;  /* 0x0000000022307229 */ /* 0x040fe40000000130 */
[----:B------:R-:W-:Y:S02]  /*12e0*/  DADD R44, -R34, R44 ;  /* 0x00000000222c7229 */ /* 0x000fe4000000012c */
[----:B0-----:R-:W-:Y:S02]  /*12f0*/  DFMA R6, -R8, R12, 1 ;  /* 0x3ff000000806742b */ /* 0x001fe4000000010c */
[----:B------:R-:W-:Y:S02]  /*1300*/  DADD R46, R34, R46 ;  /* 0x00000000222e7229 */ /* 0x000fe4000000002e */
[C---:B------:R-:W-:Y:S02]  /*1310*/  DADD R48, R36.reuse, R48 ;  /* 0x0000000024307229 */ /* 0x040fe40000000030 */
[----:B------:R-:W-:-:S02]  /*1320*/  DADD R44, -R36, R44 ;  /* 0x00000000242c7229 */ /* 0x000fc4000000012c */
[----:B------:R-:W-:Y:S02]  /*1330*/  DFMA R6, R6, R6, R6 ;  /* 0x000000060606722b */ /* 0x000fe40000000006 */
[----:B------:R-:W-:Y:S02]  /*1340*/  DADD R46, R36, R46 ;  /* 0x00000000242e7229 */ /* 0x000fe4000000002e */
[C---:B------:R-:W-:Y:S02]  /*1350*/  DADD R42, -R38.reuse, R48 ;  /* 0x00000000262a7229 */ /* 0x040fe40000000130 */
[----:B------:R-:W-:Y:S02]  /*1360*/  DADD R44, R38, R44 ;  /* 0x00000000262c7229 */ /* 0x000fe4000000002c */
[----:B------:R-:W-:Y:S02]  /*1370*/  DFMA R6, R12, R6, R12 ;  /* 0x000000060c06722b */ /* 0x000fe4000000000c */
[----:B------:R-:W-:Y:S01]  /*1380*/  DADD R10, -R38, R46 ;  /* 0x00000000260a7229 */ /* 0x000fe2000000012e */
[----:B------:R-:W-:Y:S01]  /*1390*/  FSETP.GEU.AND P0, PT, |R12|, 5.8789094863358348022e-39, PT ;  /* 0x004004020c00780b */ /* 0x000fe20003f0e200 */
[----:B------:R-:W-:-:S02]  /*13a0*/  DADD R42, R50, R42 ;  /* 0x00000000322a7229 */ /* 0x000fc4000000002a */
[----:B------:R-:W-:Y:S02]  /*13b0*/  DADD R44, -R50, R44 ;  /* 0x00000000322c7229 */ /* 0x000fe4000000012c */
[----:B------:R-:W-:Y:S02]  /*13c0*/  DFMA R40, -R8, R6, 1 ;  /* 0x3ff000000828742b */ /* 0x000fe40000000106 */
[----:B------:R-:W-:Y:S01]  /*13d0*/  DADD R10, -R50, R10 ;  /* 0x00000000320a7229 */ /* 0x000fe2000000010a */
[----:B------:R-:W-:Y:S03]  /*13e0*/  BSSY.RECONVERGENT B0, `(.L_x_0) ;  /* 0x000000c000007945 */ /* 0x000fe60003800200 */
[----:B------:R-:W-:Y:S02]  /*13f0*/  DADD R12, R4, R44 ;  /* 0x00000000040c7229 */ /* 0x000fe4000000002c */
[----:B------:R-:W-:-:S02]  /*1400*/  DFMA R6, R6, R40, R6 ;  /* 0x000000280606722b */ /* 0x000fc40000000006 */
[C---:B------:R-:W-:Y:S02]  /*1410*/  DADD R40, -R4.reuse, R42 ;  /* 0x0000000004287229 */ /* 0x040fe4000000012a */
[----:B------:R-:W-:Y:S01]  /*1420*/  DADD R10, R4, R10 ;  /* 0x00000000040a7229 */ /* 0x000fe2000000000a */
[----:B------:R-:W-:Y:S10]  /*1430*/  @P0 BRA `(.L_x_1) ;  /* 0x0000000000180947 */ /* 0x000ff40003800000 */
[----:B------:R-:W-:Y:S02]  /*1440*/  LOP3.LUT R2, R9, 0x7fffffff, RZ, 0xc0, !PT ;  /* 0x7fffffff09027812 */ /* 0x000fe400078ec0ff */
[----:B------:R-:W-:-:S03]  /*1450*/  MOV R6, 0x1480 ;  /* 0x0000148000067802 */ /* 0x000fc60000000f00 */
[----:B------:R-:W-:-:S07]  /*1460*/  VIADD R2, R2, 0xfff00000 ;  /* 0xfff0000002027836 */ /* 0x000fce0000000000 */
[----:B------:R-:W-:Y:S05]  /*1470*/  CALL.REL.NOINC `($__internal_0_$__cuda_sm20_dblrcp_rn_slowpath_v3) ;  /* 0x0000000c00f07944 */ /* 0x000fea0003c00000 */
[----:B------:R-:W-:Y:S02]  /*1480*/  IMAD.MOV.U32 R6, RZ, RZ, R44 ;  /* 0x000000ffff067224 */ /* 0x000fe400078e002c */
[----:B------:R-:W-:-:S07]  /*1490*/  IMAD.MOV.U32 R7, RZ, RZ, R45 ;  /* 0x000000ffff077224 */ /* 0x000fce00078e002d */
.L_x_1:
[----:B------:R-:W-:Y:S05]  /*14a0*/  BSYNC.RECONVERGENT B0 ;  /* 0x0000000000007941 */ /* 0x000fea0003800200 */
.L_x_0:
[----:B------:R-:W-:Y:S01]  /*14b0*/  DMUL R42, R40, R40 ;  /* 0x00000028282a7228 */ /* 0x000fe20000000000 */
[----:B------:R-:W0:Y:S01]  /*14c0*/  LDCU.64 UR10, c[0x0][0x398] ;  /* 0x00007300ff0a77ac */ /* 0x000e220008000a00 */
[----:B------:R-:W-:Y:S01]  /*14d0*/  UMOV UR8, 0x1c71c71c ;  /* 0x1c71c71c00087882 */ /* 0x000fe20000000000 */
[----:B------:R-:W-:Y:S01]  /*14e0*/  UMOV UR9, 0x3fbc71c7 ;  /* 0x3fbc71c700097882 */ /* 0x000fe20000000000 */
[----:B------:R-:W-:-:S04]  /*14f0*/  UMOV UR6, 0x1c71c71c ;  /* 0x1c71c71c00067882 */ /* 0x000fc80000000000 */
[----:B------:R-:W-:Y:S01]  /*1500*/  DFMA R42, R12, R12, R42 ;  /* 0x0000000c0c2a722b */ /* 0x000fe2000000002a */
[----:B------:R-:W-:-:S07]  /*1510*/  UMOV UR7, 0x3fcc71c7 ;  /* 0x3fcc71c700077882 */ /* 0x000fce0000000000 */
[----:B------:R-:W-:Y:S02]  /*1520*/  DFMA R44, R10, R10, R42 ;  /* 0x0000000a0a2c722b */ /* 0x000fe4000000002a */
[----:B------:R-:W-:-:S06]  /*1530*/  DMUL R42, RZ, R12 ;  /* 0x0000000cff2a7228 */ /* 0x000fcc0000000000 */
[----:B------:R-:W-:Y:S02]  /*1540*/  DMUL R44, R44, -1.5 ;  /* 0xbff800002c2c7828 */ /* 0x000fe40000000000 */
[----:B------:R-:W-:-:S06]  /*1550*/  DADD R46, R40, R42 ;  /* 0x00000000282e7229 */ /* 0x000fcc000000002a */
[----:B------:R-:W-:Y:S02]  /*1560*/  DFMA R8, R44, R6, R8 ;  /* 0x000000062c08722b */ /* 0x000fe40000000008 */
[----:B------:R-:W-:Y:S02]  /*1570*/  DMUL R6, R6, 4.5 ;  /* 0x4012000006067828 */ /* 0x000fe40000000000 */
[----:B------:R-:W-:Y:S02]  /*1580*/  DFMA R46, RZ, R10, R46 ;  /* 0x0000000aff2e722b */ /* 0x000fe4000000002e */
[--C-:B------:R-:W-:Y:S02]  /*1590*/  DADD R44, -R40, R42.reuse ;  /* 0x00000000282c7229 */ /* 0x100fe4000000012a */
[----:B------:R-:W-:-:S04]  /*15a0*/  DFMA R42, RZ, R40, R42 ;  /* 0x00000028ff2a722b */ /* 0x000fc8000000002a */
[----:B------:R-:W-:Y:S02]  /*15b0*/  DMUL R48, R6, R46 ;  /* 0x0000002e06307228 */ /* 0x000fe40000000000 */
[----:B------:R-:W-:-:S06]  /*15c0*/  DFMA R44, RZ, R10, R44 ;  /* 0x0000000aff2c722b */ /* 0x000fcc000000002c */
[----:B------:R-:W-:-:S08]  /*15d0*/  DFMA R48, R46, R48, R8 ;  /* 0x000000302e30722b */ /* 0x000fd00000000008 */
[----:B------:R-:W-:Y:S02]  /*15e0*/  DFMA R46, R46, 3, R48 ;  /* 0x400800002e2e782b */ /* 0x000fe40000000030 */
[----:B------:R-:W-:-:S06]  /*15f0*/  DMUL R48, R6, R44 ;  /* 0x0000002c06307228 */ /* 0x000fcc0000000000 */
[----:B------:R-:W-:Y:S02]  /*1600*/  DFMA R46, R46, -UR8, R16 ;  /* 0x800000082e2e7c2b */ /* 0x000fe40008000010 */
[----:B------:R-:W-:-:S06]  /*1610*/  DFMA R48, R44, R48, R8 ;  /* 0x000000302c30722b */ /* 0x000fcc0000000008 */
[----:B0-----:R-:W-:Y:S02]  /*1620*/  DFMA R16, R46, UR10, R16 ;  /* 0x0000000a2e107c2b */ /* 0x001fe40008000010 */
[----:B------:R-:W-:Y:S02]  /*1630*/  DFMA R46, RZ, R10, R42 ;  /* 0x0000000aff2e722b */ /* 0x000fe4000000002a */
[----:B------:R-:W-:-:S06]  /*1640*/  DFMA R44, R44, 3, R48 ;  /* 0x400800002c2c782b */ /* 0x000fcc0000000030 */
[----:B------:R-:W-:Y:S02]  /*1650*/  DMUL R48, R6, R46 ;  /* 0x0000002e06307228 */ /* 0x000fe40000000000 */
[----:B------:R-:W-:-:S06]  /*1660*/  DFMA R44, R44, -UR8, R18 ;  /* 0x800000082c2c7c2b */ /* 0x000fcc0008000012 */
[----:B------:R-:W-:Y:S02]  /*1670*/  DFMA R48, R46, R48, R8 ;  /* 0x000000302e30722b */ /* 0x000fe40000000008 */
[----:B------:R-:W-:-:S06]  /*1680*/  DFMA R44, R44, UR10, R18 ;  /* 0x0000000a2c2c7c2b */ /* 0x000fcc0008000012 */
[----:B------:R-:W-:Y:S02]  /*1690*/  DFMA R46, R46, 3, R48 ;  /* 0x400800002e2e782b */ /* 0x000fe40000000030 */
[----:B------:R-:W-:-:S06]  /*16a0*/  DFMA R48, RZ, R40, R12 ;  /* 0x00000028ff30722b */ /* 0x000fcc000000000c */
[----:B------:R-:W-:Y:S01]  /*16b0*/  DFMA R46, R46, -UR6, R14 ;  /* 0x800000062e2e7c2b */ /* 0x000fe2000800000e */
[----:B------:R-:W-:Y:S01]  /*16c0*/  UMOV UR7, 0x3f8c71c7 ;  /* 0x3f8c71c700077882 */ /* 0x000fe20000000000 */
[----:B------:R-:W-:-:S06]  /*16d0*/  DFMA R48, RZ, R10, R48 ;  /* 0x0000000aff30722b */ /* 0x000fcc0000000030 */
[----:B------:R-:W-:Y:S02]  /*16e0*/  DFMA R46, R46, UR10, R14 ;  /* 0x0000000a2e2e7c2b */ /* 0x000fe4000800000e */
[----:B------:R-:W-:-:S08]  /*16f0*/  DMUL R18, R6, R48 ;  /* 0x0000003006127228 */ /* 0x000fd00000000000 */
[----:B------:R-:W-:-:S08]  /*1700*/  DFMA R18, R48, R18, R8 ;  /* 0x000000123012722b */ /* 0x000fd00000000008 */
[----:B------:R-:W-:Y:S02]  /*1710*/  DFMA R48, R48, 3, R18 ;  /* 0x400800003030782b */ /* 0x000fe40000000012 */
[----:B------:R-:W-:-:S06]  /*1720*/  DFMA R18, RZ, R40, -R12 ;  /* 0x00000028ff12722b */ /* 0x000fcc000000080c */
[----:B------:R-:W-:Y:S02]  /*1730*/  DFMA R48, R48, -UR8, R20 ;  /* 0x8000000830307c2b */ /* 0x000fe40008000014 */
[----:B------:R-:W-:-:S06]  /*1740*/  DFMA R18, RZ, R10, R18 ;  /* 0x0000000aff12722b */ /* 0x000fcc0000000012 */
[----:B------:R-:W-:Y:S02]  /*1750*/  DFMA R48, R48, UR10, R20 ;  /* 0x0000000a30307c2b */ /* 0x000fe40008000014 */
[----:B------:R-:W-:-:S08]  /*1760*/  DMUL R14, R6, R18 ;  /* 0x00000012060e7228 */ /* 0x000fd00000000000 */
[----:B------:R-:W-:-:S08]  /*1770*/  DFMA R14, R18, R14, R8 ;  /* 0x0000000e120e722b */ /* 0x000fd00000000008 */
[----:B------:R-:W-:Y:S02]  /*1780*/  DFMA R14, R18, 3, R14 ;  /* 0x40080000120e782b */ /* 0x000fe4000000000e */
[C-C-:B------:R-:W-:Y:S02]  /*1790*/  DADD R18, R10.reuse, R42.reuse ;  /* 0x000000000a127229 */ /* 0x140fe4000000002a */
[----:B------:R-:W-:-:S04]  /*17a0*/  DADD R42, -R10, R42 ;  /* 0x000000000a2a7229 */ /* 0x000fc8000000012a */
[----:B------:R-:W-:Y:S02]  /*17b0*/  DFMA R14, R14, -UR8, R22 ;  /* 0x800000080e0e7c2b */ /* 0x000fe40008000016 */
[----:B------:R-:W-:-:S06]  /*17c0*/  DMUL R20, R6, R18 ;  /* 0x0000001206147228 */ /* 0x000fcc0000000000 */
[----:B------:R-:W-:Y:S02]  /*17d0*/  DFMA R14, R14, UR10, R22 ;  /* 0x0000000a0e0e7c2b */ /* 0x000fe40008000016 */
[----:B------:R-:W-:-:S08]  /*17e0*/  DFMA R20, R18, R20, R8 ;  /* 0x000000141214722b */ /* 0x000fd00000000008 */
[----:B------:R-:W-:Y:S02]  /*17f0*/  DFMA R20, R18, 3, R20 ;  /* 0x400800001214782b */ /* 0x000fe40000000014 */
[----:B------:R-:W-:-:S06]  /*1800*/  DMUL R18, R6, R42 ;  /* 0x0000002a06127228 */ /* 0x000fcc0000000000 */
[----:B------:R-:W-:Y:S02]  /*1810*/  DFMA R22, R20, -UR8, R24 ;  /* 0x8000000814167c2b */ /* 0x000fe40008000018 */
[----:B------:R-:W-:Y:S02]  /*1820*/  DADD R20, R40, R12 ;  /* 0x0000000028147229 */ /* 0x000fe4000000000c */
[----:B------:R-:W-:-:S04]  /*1830*/  DFMA R18, R42, R18, R8 ;  /* 0x000000122a12722b */ /* 0x000fc80000000008 */
[----:B------:R-:W-:Y:S02]  /*1840*/  DFMA R24, R22, UR10, R24 ;  /* 0x0000000a16187c2b */ /* 0x000fe40008000018 */
[----:B------:R-:W-:Y:S02]  /*1850*/  DADD R22, R10, R20 ;  /* 0x000000000a167229 */ /* 0x000fe40000000014 */
[----:B------:R-:W-:Y:S02]  /*1860*/  DFMA R18, R42, 3, R18 ;  /* 0x400800002a12782b */ /* 0x000fe40000000012 */
[----:B------:R-:W-:-:S04]  /*1870*/  DADD R20, -R10, R20 ;  /* 0x000000000a147229 */ /* 0x000fc80000000114 */
[----:B------:R-:W-:Y:S02]  /*1880*/  DMUL R42, R6, R22 ;  /* 0x00000016062a7228 */ /* 0x000fe40000000000 */
[----:B------:R-:W-:Y:S01]  /*1890*/  DFMA R18, R18, -UR8, R26 ;  /* 0x8000000812127c2b */ /* 0x000fe2000800001a */
[----:B------:R-:W0:Y:S05]  /*18a0*/  LDCU.64 UR8, c[0x0][0x3a8] ;  /* 0x00007500ff0877ac */ /* 0x000e2a0008000a00 */
[----:B------:R-:W-:Y:S02]  /*18b0*/  DFMA R42, R22, R42, R8 ;  /* 0x0000002a162a722b */ /* 0x000fe40000000008 */
[----:B------:R-:W-:-:S06]  /*18c0*/  DFMA R18, R18, UR10, R26 ;  /* 0x0000000a12127c2b */ /* 0x000fcc000800001a */
[----:B------:R-:W-:Y:S02]  /*18d0*/  DFMA R42, R22, 3, R42 ;  /* 0x40080000162a782b */ /* 0x000fe4000000002a */
[----:B------:R-:W-:-:S06]  /*18e0*/  DMUL R22, R6, R20 ;  /* 0x0000001406167228 */ /* 0x000fcc0000000000 */
[----:B------:R-:W-:Y:S02]  /*18f0*/  DFMA R42, R42, -UR6, R28 ;  /* 0x800000062a2a7c2b */ /* 0x000fe4000800001c */
[----:B------:R-:W-:-:S06]  /*1900*/  DFMA R22, R20, R22, R8 ;  /* 0x000000161416722b */ /* 0x000fcc0000000008 */
[----:B------:R-:W-:Y:S02]  /*1910*/  DFMA R28, R42, UR10, R28 ;  /* 0x0000000a2a1c7c2b */ /* 0x000fe4000800001c */
[----:B------:R-:W-:Y:S02]  /*1920*/  DFMA R22, R20, 3, R22 ;  /* 0x400800001416782b */ /* 0x000fe40000000016 */
[----:B------:R-:W-:-:S06]  /*1930*/  DADD R20, -R40, -R12 ;  /* 0x0000000028147229 */ /* 0x000fcc000000090c */
[----:B------:R-:W-:Y:S02]  /*1940*/  DFMA R22, R22, -UR6, R32 ;  /* 0x8000000616167c2b */ /* 0x000fe40008000020 */
[C-C-:B------:R-:W-:Y:S02]  /*1950*/  DADD R26, -R10.reuse, R20.reuse ;  /* 0x000000000a1a7229 */ /* 0x140fe40000000114 */
[----:B------:R-:W-:-:S04]  /*1960*/  DADD R20, R10, R20 ;  /* 0x000000000a147229 */ /* 0x000fc80000000014 */
[----:B------:R-:W-:Y:S02]  /*1970*/  DFMA R22, R22, UR10, R32 ;  /* 0x0000000a16167c2b */ /* 0x000fe40008000020 */
[----:B------:R-:W-:-:S08]  /*1980*/  DMUL R42, R6, R26 ;  /* 0x0000001a062a7228 */ /* 0x000fd00000000000 */
[----:B------:R-:W-:-:S08]  /*1990*/  DFMA R42, R26, R42, R8 ;  /* 0x0000002a1a2a722b */ /* 0x000fd00000000008 */
[----:B------:R-:W-:Y:S02]  /*19a0*/  DFMA R42, R26, 3, R42 ;  /* 0x400800001a2a782b */ /* 0x000fe4000000002a */
[----:B------:R-:W-:-:S06]  /*19b0*/  DMUL R26, R6, R20 ;  /* 0x00000014061a7228 */ /* 0x000fcc0000000000 */
[----:B------:R-:W-:Y:S02]  /*19c0*/  DFMA R42, R42, -UR6, R30 ;  /* 0x800000062a2a7c2b */ /* 0x000fe4000800001e */
[----:B------:R-:W-:-:S06]  /*19d0*/  DFMA R26, R20, R26, R8 ;  /* 0x0000001a141a722b */ /* 0x000fcc0000000008 */
[----:B------:R-:W-:Y:S02]  /*19e0*/  DFMA R30, R42, UR10, R30 ;  /* 0x0000000a2a1e7c2b */ /* 0x000fe4000800001e */
[----:B------:R-:W-:Y:S02]  /*19f0*/  DFMA R26, R20, 3, R26 ;  /* 0x40080000141a782b */ /* 0x000fe4000000001a */
[----:B------:R-:W-:-:S06]  /*1a00*/  DADD R20, R40, -R12 ;  /* 0x0000000028147229 */ /* 0x000fcc000000080c */
[----:B------:R-:W-:Y:S02]  /*1a10*/  DFMA R26, R26, -UR6, R34 ;  /* 0x800000061a1a7c2b */ /* 0x000fe40008000022 */
[----:B------:R-:W-:-:S06]  /*1a20*/  DADD R32, R10, R20 ;  /* 0x000000000a207229 */ /* 0x000fcc0000000014 */
[----:B------:R-:W-:Y:S01]  /*1a30*/  DFMA R34, R26, UR10, R34 ;  /* 0x0000000a1a227c2b */ /* 0x000fe20008000022 */
[----:B0-----:R-:W-:Y:S01]  /*1a40*/  LEA R26, P0, R0, UR8, 0x2 ;  /* 0x00000008001a7c11 */ /* 0x001fe2000f8010ff */
[----:B------:R-:W-:-:S03]  /*1a50*/  DMUL R42, R6, R32 ;  /* 0x00000020062a7228 */ /* 0x000fc60000000000 */
[----:B------:R-:W-:Y:S01]  /*1a60*/  LEA.HI.X R27, R0, UR9, R3, 0x2, P0 ;  /* 0x00000009001b7c11 */ /* 0x000fe200080f1403 */
[----:B------:R-:W0:Y:S04]  /*1a70*/  LDCU.64 UR8, c[0x0][0x3b8] ;  /* 0x00007700ff0877ac */ /* 0x000e280008000a00 */
[----:B------:R-:W2:Y:S01]  /*1a80*/  LDG.E R2, desc[UR4][R26.64] ;  /* 0x000000041a027981 */ /* 0x000ea2000c1e1900 */
[----:B------:R-:W-:-:S08]  /*1a90*/  DFMA R42, R32, R42, R8 ;  /* 0x0000002a202a722b */ /* 0x000fd00000000008 */
[----:B------:R-:W-:Y:S01]  /*1aa0*/  DFMA R42, R32, 3, R42 ;  /* 0x40080000202a782b */ /* 0x000fe2000000002a */
[----:B------:R-:W1:Y:S07]  /*1ab0*/  LDC.64 R32, c[0x0][0x3a0] ;  /* 0x0000e800ff207b82 */ /* 0x000e6e0000000a00 */
[----:B------:R-:W-:Y:S01]  /*1ac0*/  DFMA R42, R42, -UR6, R36 ;  /* 0x800000062a2a7c2b */ /* 0x000fe20008000024 */
[----:B------:R-:W-:-:S07]  /*1ad0*/  IMAD R3, R3, 0x78, RZ ;  /* 0x0000007803037824 */ /* 0x000fce00078e02ff */
[----:B------:R-:W-:Y:S01]  /*1ae0*/  DFMA R36, R42, UR10, R36 ;  /* 0x0000000a2a247c2b */ /* 0x000fe20008000024 */
[----:B-1----:R-:W-:-:S04]  /*1af0*/  IMAD.WIDE.U32 R42, R0, 0x78, R32 ;  /* 0x00000078002a7825 */ /* 0x002fc800078e0020 */
[----:B------:R-:W-:Y:S01]  /*1b00*/  IMAD.IADD R3, R3, 0x1, R43 ;  /* 0x0000000103037824 */ /* 0x000fe200078e022b */
[----:B--2---:R-:W-:-:S04]  /*1b10*/  LOP3.LUT R2, R2, 0x1, RZ, 0xc0, !PT ;  /* 0x0000000102027812 */ /* 0x004fc800078ec0ff */
[----:B------:R-:W-:Y:S01]  /*1b20*/  ISETP.NE.U32.AND P0, PT, R2, 0x1, PT ;  /* 0x000000010200780c */ /* 0x000fe20003f05070 */
[----:B------:R-:W-:-:S05]  /*1b30*/  IMAD R2, R0, 0xf, RZ ;  /* 0x0000000f00027824 */ /* 0x000fca00078e02ff */
[----:B------:R-:W-:-:S04]  /*1b40*/  SHF.R.S64 R32, RZ, 0x1d, R2 ;  /* 0x0000001dff207819 */ /* 0x000fc80000001002 */
[----:B0-----:R-:W-:-:S04]  /*1b50*/  IADD3 R32, P1, PT, R32, UR8, RZ ;  /* 0x0000000820207c10 */ /* 0x001fc8000ff3e0ff */
[----:B------:R-:W-:Y:S01]  /*1b60*/  LEA.HI.X.SX32 R33, R2, UR9, 0x3, P1 ;  /* 0x0000000902217c11 */ /* 0x000fe200088f1eff */
[----:B------:R-:W-:-:S04]  /*1b70*/  IMAD.MOV.U32 R2, RZ, RZ, R42 ;  /* 0x000000ffff027224 */ /* 0x000fc800078e002a */
[----:B------:R-:W-:Y:S04]  /*1b80*/  @!P0 STG.E.64 desc[UR4][R32.64], R46 ;  /* 0x0000002e20008986 */ /* 0x000fe8000c101b04 */
[----:B------:R-:W2:Y:S02]  /*1b90*/  @P0 LDG.E R0, desc[UR4][R2.64] ;  /* 0x0000000402000981 */ /* 0x000ea4000c1e1900 */
[----:B--2---:R-:W-:-:S04]  /*1ba0*/  @P0 SHF.R.S64 R42, RZ, 0x1d, R0 ;  /* 0x0000001dff2a0819 */ /* 0x004fc80000001000 */
[----:B------:R-:W-:-:S04]  /*1bb0*/  @P0 IADD3 R42, P1, PT, R42, UR8, RZ ;  /* 0x000000082a2a0c10 */ /* 0x000fc8000ff3e0ff */
[----:B------:R-:W-:-:S05]  /*1bc0*/  @P0 LEA.HI.X.SX32 R43, R0, UR9, 0x3, P1 ;  /* 0x00000009002b0c11 */ /* 0x000fca00088f1eff */
[----:B------:R0:W-:Y:S04]  /*1bd0*/  @P0 STG.E.64 desc[UR4][R42.64], R46 ;  /* 0x0000002e2a000986 */ /* 0x0001e8000c101b04 */
[----:B------:R-:W2:Y:S02]  /*1be0*/  LDG.E R0, desc[UR4][R26.64] ;  /* 0x000000041a007981 */ /* 0x000ea4000c1e1900 */
[----:B--2---:R-:W-:-:S04]  /*1bf0*/  LOP3.LUT R0, R0, 0x1, RZ, 0xc0, !PT ;  /* 0x0000000100007812 */ /* 0x004fc800078ec0ff */
[----:B------:R-:W-:-:S13]  /*1c00*/  ISETP.NE.U32.AND P0, PT, R0, 0x1, PT ;  /* 0x000000010000780c */ /* 0x000fda0003f05070 */
[----:B------:R-:W-:Y:S04]  /*1c10*/  @!P0 STG.E.64 desc[UR4][R32.64+0x10], R16 ;  /* 0x0000101020008986 */ /* 0x000fe8000c101b04 */
[----:B------:R-:W2:Y:S02]  /*1c20*/  @P0 LDG.E R0, desc[UR4][R2.64+0x8] ;  /* 0x0000080402000981 */ /* 0x000ea4000c1e1900 */
[----:B--2---:R-:W-:-:S04]  /*1c30*/  @P0 SHF.R.S64 R52, RZ, 0x1d, R0 ;  /* 0x0000001dff340819 */ /* 0x004fc80000001000 */
[----:B------:R-:W-:-:S04]  /*1c40*/  @P0 IADD3 R52, P1, PT, R52, UR8, RZ ;  /* 0x0000000834340c10 */ /* 0x000fc8000ff3e0ff */
[----:B------:R-:W-:-:S05]  /*1c50*/  @P0 LEA.HI.X.SX32 R53, R0, UR9, 0x3, P1 ;  /* 0x0000000900350c11 */ /* 0x000fca00088f1eff */
[----:B------:R1:W-:Y:S04]  /*1c60*/  @P0 STG.E.64 desc[UR4][R52.64], R16 ;  /* 0x0000001034000986 */ /* 0x0003e8000c101b04 */
[----:B------:R-:W2:Y:S02]  /*1c70*/  LDG.E R0, desc[UR4][R26.64] ;  /* 0x000000041a007981 */ /* 0x000ea4000c1e1900 */
[----:B--2---:R-:W-:-:S13]  /*1c80*/  LOP3.LUT P0, RZ, R0, 0x2, RZ, 0xc0, !PT ;  /* 0x0000000200ff7812 */ /* 0x004fda000780c0ff */
[----:B------:R-:W-:Y:S04]  /*1c90*/  @P0 STG.E.64 desc[UR4][R32.64+0x8], R44 ;  /* 0x0000082c20000986 */ /* 0x000fe8000c101b04 */
[----:B------:R-:W0:Y:S02]  /*1ca0*/  @!P0 LDG.E R0, desc[UR4][R2.64+0x10] ;  /* 0x0000100402008981 */ /* 0x000e24000c1e1900 */
[----:B0-----:R-:W-:-:S04]  /*1cb0*/  @!P0 SHF.R.S64 R42, RZ, 0x1d, R0 ;  /* 0x0000001dff2a8819 */ /* 0x001fc80000001000 */
[----:B------:R-:W-:-:S04]  /*1cc0*/  @!P0 IADD3 R42, P1, PT, R42, UR8, RZ ;  /* 0x000000082a2a8c10 */ /* 0x000fc8000ff3e0ff */
[----:B------:R-:W-:-:S05]  /*1cd0*/  @!P0 LEA.HI.X.SX32 R43, R0, UR9, 0x3, P1 ;  /* 0x00000009002b8c11 */ /* 0x000fca00088f1eff */
[----:B------:R0:W-:Y:S04]  /*1ce0*/  @!P0 STG.E.64 desc[UR4][R42.64], R44 ;  /* 0x0000002c2a008986 */ /* 0x0001e8000c101b04 */
[----:B------:R-:W2:Y:S02]  /*1cf0*/  LDG.E R0, desc[UR4][R26.64] ;  /* 0x000000041a007981 */ /* 0x000ea4000c1e1900 */
[----:B--2---:R-:W-:-:S13]  /*1d00*/  LOP3.LUT P0, RZ, R0, 0x4, RZ, 0xc0, !PT ;  /* 0x0000000400ff7812 */ /* 0x004fda000780c0ff */
[----:B------:R-:W-:Y:S04]  /*1d10*/  @P0 STG.E.64 desc[UR4][R32.64+0x20], R48 ;  /* 0x0000203020000986 */ /* 0x000fe8000c101b04 */
[----:B------:R-:W1:Y:S02]  /*1d20*/  @!P0 LDG.E R0, desc[UR4][R2.64+0x18] ;  /* 0x0000180402008981 */ /* 0x000e64000c1e1900 */
[----:B-1----:R-:W-:-:S04]  /*1d30*/  @!P0 SHF.R.S64 R16, RZ, 0x1d, R0 ;  /* 0x0000001dff108819 */ /* 0x002fc80000001000 */
[----:B------:R-:W-:-:S04]  /*1d40*/  @!P0 IADD3 R16, P1, PT, R16, UR8, RZ ;  /* 0x0000000810108c10 */ /* 0x000fc8000ff3e0ff */
[----:B------:R-:W-:-:S05]  /*1d50*/  @!P0 LEA.HI.X.SX32 R17, R0, UR9, 0x3, P1 ;  /* 0x0000000900118c11 */ /* 0x000fca00088f1eff */
[----:B------:R1:W-:Y:S04]  /*1d60*/  @!P0 STG.E.64 desc[UR4][R16.64], R48 ;  /* 0x0000003010008986 */ /* 0x0003e8000c101b04 */
        /* <DEDUP_REMOVED lines=47> */
[----:B------:R-:W-:Y:S04]  /*2060*/  @!P0 STG.E.64 desc[UR4][R16.64], R22 ;  /* 0x0000001610008986 */ /* 0x000fe8000c101b04 */
        /* <DEDUP_REMOVED lines=10> */
[----:B------:R1:W-:Y:S04]  /*2110*/  @P0 STG.E.64 desc[UR4][R32.64+0x60], R36 ;  /* 0x0000602420000986 */ /* 0x0003e8000c101b04 */
[----:B------:R-:W2:Y:S01]  /*2120*/  @!P0 LDG.E R0, desc[UR4][R2.64+0x58] ;  /* 0x0000580402008981 */ /* 0x000ea2000c1e1900 */
[----:B------:R-:W-:-:S08]  /*2130*/  DADD R12, -R40, R12 ;  /* 0x00000000280c7229 */ /* 0x000fd0000000010c */
[----:B0-----:R-:W-:Y:S01]  /*2140*/  DADD R14, -R10, R12 ;  /* 0x000000000a0e7229 */ /* 0x001fe2000000010c */
[----:B--2---:R-:W-:-:S04]  /*2150*/  @!P0 SHF.R.S64 R18, RZ, 0x1d, R0 ;  /* 0x0000001dff128819 */ /* 0x004fc80000001000 */
[----:B------:R-:W-:-:S04]  /*2160*/  @!P0 IADD3 R18, P1, PT, R18, UR8, RZ ;  /* 0x0000000812128c10 */ /* 0x000fc8000ff3e0ff */
[----:B------:R-:W-:-:S05]  /*2170*/  @!P0 LEA.HI.X.SX32 R19, R0, UR9, 0x3, P1 ;  /* 0x0000000900138c11 */ /* 0x000fca00088f1eff */
[----:B------:R1:W-:Y:S04]  /*2180*/  @!P0 STG.E.64 desc[UR4][R18.64], R36 ;  /* 0x0000002412008986 */ /* 0x0003e8000c101b04 */
[----:B------:R-:W2:Y:S01]  /*2190*/  LDG.E R0, desc[UR4][R26.64] ;  /* 0x000000041a007981 */ /* 0x000ea2000c1e1900 */
[----:B------:R-:W-:-:S08]  /*21a0*/  DMUL R16, R6, R14 ;  /* 0x0000000e06107228 */ /* 0x000fd00000000000 */
[----:B------:R-:W-:-:S08]  /*21b0*/  DFMA R16, R14, R16, R8 ;  /* 0x000000100e10722b */ /* 0x000fd00000000008 */
[----:B------:R-:W-:-:S08]  /*21c0*/  DFMA R16, R14, 3, R16 ;  /* 0x400800000e10782b */ /* 0x000fd00000000010 */
[----:B------:R-:W-:-:S08]  /*21d0*/  DFMA R16, R16, -UR6, R38 ;  /* 0x8000000610107c2b */ /* 0x000fd00008000026 */
[----:B------:R-:W-:Y:S01]  /*21e0*/  DFMA R38, R16, UR10, R38 ;  /* 0x0000000a10267c2b */ /* 0x000fe20008000026 */
[----:B--2---:R-:W-:-:S13]  /*21f0*/  LOP3.LUT P0, RZ, R0, 0x800, RZ, 0xc0, !PT ;  /* 0x0000080000ff7812 */ /* 0x004fda000780c0ff */
[----:B------:R1:W-:Y:S04]  /*2200*/  @P0 STG.E.64 desc[UR4][R32.64+0x58], R38 ;  /* 0x0000582620000986 */ /* 0x0003e8000c101b04 */
[----:B------:R-:W2:Y:S01]  /*2210*/  @!P0 LDG.E R0, desc[UR4][R2.64+0x60] ;  /* 0x0000600402008981 */ /* 0x000ea2000c1e1900 */
[----:B------:R-:W-:-:S08]  /*2220*/  DADD R20, -R10, R20 ;  /* 0x000000000a147229 */ /* 0x000fd00000000114 */
[----:B------:R-:W-:Y:S01]  /*2230*/  DMUL R14, R6, R20 ;  /* 0x00000014060e7228 */ /* 0x000fe20000000000 */
[----:B--2---:R-:W-:-:S04]  /*2240*/  @!P0 SHF.R.S64 R16, RZ, 0x1d, R0 ;  /* 0x0000001dff108819 */ /* 0x004fc80000001000 */
[----:B------:R-:W-:-:S04]  /*2250*/  @!P0 IADD3 R16, P1, PT, R16, UR8, RZ ;  /* 0x0000000810108c10 */ /* 0x000fc8000ff3e0ff */
[----:B------:R-:W-:-:S05]  /*2260*/  @!P0 LEA.HI.X.SX32 R17, R0, UR9, 0x3, P1 ;  /* 0x0000000900118c11 */ /* 0x000fca00088f1eff */
[----:B------:R1:W-:Y:S04]  /*2270*/  @!P0 STG.E.64 desc[UR4][R16.64], R38 ;  /* 0x0000002610008986 */ /* 0x0003e8000c101b04 */
[----:B------:R-:W2:Y:S01]  /*2280*/  LDG.E R0, desc[UR4][R26.64] ;  /* 0x000000041a007981 */ /* 0x000ea2000c1e1900 */
[----:B------:R-:W-:-:S08]  /*2290*/  DFMA R14, R20, R14, R8 ;  /* 0x0000000e140e722b */ /* 0x000fd00000000008 */
[----:B------:R-:W-:-:S08]  /*22a0*/  DFMA R14, R20, 3, R14 ;  /* 0x40080000140e782b */ /* 0x000fd0000000000e */
[----:B------:R-:W-:-:S08]  /*22b0*/  DFMA R14, R14, -UR6, R50 ;  /* 0x800000060e0e7c2b */ /* 0x000fd00008000032 */
[----:B------:R-:W-:Y:S01]  /*22c0*/  DFMA R50, R14, UR10, R50 ;  /* 0x0000000a0e327c2b */ /* 0x000fe20008000032 */
[----:B--2---:R-:W-:-:S13]  /*22d0*/  LOP3.LUT P0, RZ, R0, 0x1000, RZ, 0xc0, !PT ;  /* 0x0000100000ff7812 */ /* 0x004fda000780c0ff */
[----:B------:R1:W-:Y:S04]  /*22e0*/  @P0 STG.E.64 desc[UR4][R32.64+0x70], R50 ;  /* 0x0000703220000986 */ /* 0x0003e8000c101b04 */
[----:B------:R-:W2:Y:S01]  /*22f0*/  @!P0 LDG.E R0, desc[UR4][R2.64+0x68] ;  /* 0x0000680402008981 */ /* 0x000ea2000c1e1900 */
[----:B------:R-:W-:-:S08]  /*2300*/  DADD R10, R10, R12 ;  /* 0x000000000a0a7229 */ /* 0x000fd0000000000c */
        /* <DEDUP_REMOVED lines=11> */
[----:B------:R1:W-:Y:S01]  /*23c0*/  @P0 STG.E.64 desc[UR4][R32.64+0x68], R6 ;  /* 0x0000680620000986 */ /* 0x0003e2000c101b04 */
[----:B------:R-:W-:Y:S05]  /*23d0*/  @P0 EXIT ;  /* 0x000000000000094d */ /* 0x000fea0003800000 */
[----:B------:R-:W2:Y:S02]  /*23e0*/  LDG.E R2, desc[UR4][R2.64+0x70] ;  /* 0x0000700402027981 */ /* 0x000ea4000c1e1900 */
[----:B--2---:R-:W-:-:S04]  /*23f0*/  SHF.R.S64 R4, RZ, 0x1d, R2 ;  /* 0x0000001dff047819 */ /* 0x004fc80000001002 */
[----:B------:R-:W-:-:S04]  /*2400*/  IADD3 R4, P0, PT, R4, UR8, RZ ;  /* 0x0000000804047c10 */ /* 0x000fc8000ff1e0ff */
[----:B------:R-:W-:-:S05]  /*2410*/  LEA.HI.X.SX32 R5, R2, UR9, 0x3, P0 ;  /* 0x0000000902057c11 */ /* 0x000fca00080f1eff */
[----:B------:R-:W-:Y:S01]  /*2420*/  STG.E.64 desc[UR4][R4.64], R6 ;  /* 0x0000000604007986 */ /* 0x000fe2000c101b04 */
[----:B------:R-:W-:Y:S05]  /*2430*/  EXIT ;  /* 0x000000000000794d */ /* 0x000fea0003800000 */
        .weak           $__internal_0_$__cuda_sm20_dblrcp_rn_slowpath_v3
        .type           $__internal_0_$__cuda_sm20_dblrcp_rn_slowpath_v3,@function
        .size           $__internal_0_$__cuda_sm20_dblrcp_rn_slowpath_v3,(.L_x_7 - $__internal_0_$__cuda_sm20_dblrcp_rn_slowpath_v3)
$__internal_0_$__cuda_sm20_dblrcp_rn_slowpath_v3:
[----:B------:R-:W-:Y:S01]  /*2440*/  DSETP.GTU.AND P0, PT, |R8|, +INF , PT ;  /* 0x7ff000000800742a */ /* 0x000fe20003f0c200 */
[----:B------:R-:W-:-:S13]  /*2450*/  BSSY.RECONVERGENT B1, `(.L_x_2) ;  /* 0x0000024000017945 */ /* 0x000fda0003800200 */
[----:B------:R-:W-:Y:S05]  /*2460*/  @P0 BRA `(.L_x_3) ;  /* 0x0000000000800947 */ /* 0x000fea0003800000 */
[----:B------:R-:W-:-:S05]  /*2470*/  LOP3.LUT R7, R9, 0x7fffffff, RZ, 0xc0, !PT ;  /* 0x7fffffff09077812 */ /* 0x000fca00078ec0ff */
[----:B------:R-:W-:-:S05]  /*2480*/  VIADD R42, R7, 0xffffffff ;  /* 0xffffffff072a7836 */ /* 0x000fca0000000000 */
[----:B------:R-:W-:-:S13]  /*2490*/  ISETP.GE.U32.AND P0, PT, R42, 0x7fefffff, PT ;  /* 0x7fefffff2a00780c */ /* 0x000fda0003f06070 */
[----:B------:R-:W-:Y:S01]  /*24a0*/  @P0 LOP3.LUT R45, R9, 0x7ff00000, RZ, 0x3c, !PT ;  /* 0x7ff00000092d0812 */ /* 0x000fe200078e3cff */
[----:B------:R-:W-:Y:S01]  /*24b0*/  @P0 IMAD.MOV.U32 R44, RZ, RZ, RZ ;  /* 0x000000ffff2c0224 */ /* 0x000fe200078e00ff */
[----:B------:R-:W-:Y:S06]  /*24c0*/  @P0 BRA `(.L_x_4) ;  /* 0x0000000000700947 */ /* 0x000fec0003800000 */
[----:B------:R-:W-:-:S13]  /*24d0*/  ISETP.GE.U32.AND P0, PT, R7, 0x1000001, PT ;  /* 0x010000010700780c */ /* 0x000fda0003f06070 */
[----:B------:R-:W-:Y:S05]  /*24e0*/  @!P0 BRA `(.L_x_5) ;  /* 0x0000000000388947 */ /* 0x000fea0003800000 */
[----:B------:R-:W-:Y:S02]  /*24f0*/  VIADD R43, R9, 0xc0200000 ;  /* 0xc0200000092b7836 */ /* 0x000fe40000000000 */
[----:B------:R-:W-:Y:S02]  /*2500*/  IMAD.MOV.U32 R42, RZ, RZ, R8 ;  /* 0x000000ffff2a7224 */ /* 0x000fe400078e0008 */
[----:B------:R-:W0:Y:S01]  /*2510*/  MUFU.RCP64H R45, R43 ;  /* 0x0000002b002d7308 */ /* 0x000e220000001800 */
[----:B------:R-:W-:-:S06]  /*2520*/  IMAD.MOV.U32 R44, RZ, RZ, R2 ;  /* 0x000000ffff2c7224 */ /* 0x000fcc00078e0002 */
[----:B0-----:R-:W-:-:S08]  /*2530*/  DFMA R46, -R42, R44, 1 ;  /* 0x3ff000002a2e742b */ /* 0x001fd0000000012c */
[----:B------:R-:W-:-:S08]  /*2540*/  DFMA R46, R46, R46, R46 ;  /* 0x0000002e2e2e722b */ /* 0x000fd0000000002e */
[----:B------:R-:W-:-:S08]  /*2550*/  DFMA R46, R44, R46, R44 ;  /* 0x0000002e2c2e722b */ /* 0x000fd0000000002c */
[----:B------:R-:W-:-:S08]  /*2560*/  DFMA R44, -R42, R46, 1 ;  /* 0x3ff000002a2c742b */ /* 0x000fd0000000012e */
[----:B------:R-:W-:-:S08]  /*2570*/  DFMA R44, R46, R44, R46 ;  /* 0x0000002c2e2c722b */ /* 0x000fd0000000002e */
[----:B------:R-:W-:-:S08]  /*2580*/  DMUL R44, R44, 2.2250738585072013831e-308 ;  /* 0x001000002c2c7828 */ /* 0x000fd00000000000 */
[----:B------:R-:W-:-:S08]  /*2590*/  DFMA R46, -R8, R44, 1 ;  /* 0x3ff00000082e742b */ /* 0x000fd0000000012c */
[----:B------:R-:W-:-:S08]  /*25a0*/  DFMA R46, R46, R46, R46 ;  /* 0x0000002e2e2e722b */ /* 0x000fd0000000002e */
[----:B------:R-:W-:Y:S01]  /*25b0*/  DFMA R44, R44, R46, R44 ;  /* 0x0000002e2c2c722b */ /* 0x000fe2000000002c */
[----:B------:R-:W-:Y:S10]  /*25c0*/  BRA `(.L_x_4) ;  /* 0x0000000000307947 */ /* 0x000ff40003800000 */
.L_x_5:
[----:B------:R-:W-:Y:S01]  /*25d0*/  DMUL R42, R8, 8.11296384146066816958e+31 ;  /* 0x46900000082a7828 */ /* 0x000fe20000000000 */
[----:B------:R-:W-:-:S05]  /*25e0*/  IMAD.MOV.U32 R44, RZ, RZ, R2 ;  /* 0x000000ffff2c7224 */ /* 0x000fca00078e0002 */
[----:B------:R-:W0:Y:S02]  /*25f0*/  MUFU.RCP64H R45, R43 ;  /* 0x0000002b002d7308 */ /* 0x000e240000001800 */
[----:B0-----:R-:W-:-:S08]  /*2600*/  DFMA R46, -R42, R44, 1 ;  /* 0x3ff000002a2e742b */ /* 0x001fd0000000012c */
[----:B------:R-:W-:-:S08]  /*2610*/  DFMA R46, R46, R46, R46 ;  /* 0x0000002e2e2e722b */ /* 0x000fd0000000002e */
[----:B------:R-:W-:-:S08]  /*2620*/  DFMA R46, R44, R46, R44 ;  /* 0x0000002e2c2e722b */ /* 0x000fd0000000002c */
[----:B------:R-:W-:-:S08]  /*2630*/  DFMA R44, -R42, R46, 1 ;  /* 0x3ff000002a2c742b */ /* 0x000fd0000000012e */
[----:B------:R-:W-:-:S08]  /*2640*/  DFMA R44, R46, R44, R46 ;  /* 0x0000002c2e2c722b */ /* 0x000fd0000000002e */
[----:B------:R-:W-:Y:S01]  /*2650*/  DMUL R44, R44, 8.11296384146066816958e+31 ;  /* 0x469000002c2c7828 */ /* 0x000fe20000000000 */
[----:B------:R-:W-:Y:S10]  /*2660*/  BRA `(.L_x_4) ;  /* 0x0000000000087947 */ /* 0x000ff40003800000 */
.L_x_3:
[----:B------:R-:W-:Y:S01]  /*2670*/  LOP3.LUT R45, R9, 0x80000, RZ, 0xfc, !PT ;  /* 0x00080000092d7812 */ /* 0x000fe200078efcff */
[----:B------:R-:W-:-:S07]  /*2680*/  IMAD.MOV.U32 R44, RZ, RZ, R8 ;  /* 0x000000ffff2c7224 */ /* 0x000fce00078e0008 */
.L_x_4:
[----:B------:R-:W-:Y:S05]  /*2690*/  BSYNC.RECONVERGENT B1 ;  /* 0x0000000000017941 */ /* 0x000fea0003800200 */
.L_x_2:
[----:B------:R-:W-:-:S04]  /*26a0*/  IMAD.MOV.U32 R7, RZ, RZ, 0x0 ;  /* 0x00000000ff077424 */ /* 0x000fc800078e00ff */
[----:B------:R-:W-:Y:S05]  /*26b0*/  RET.REL.NODEC R6 `(_ZN6hemelb2lb9streamers24DoStreamAndCollideKernelEllddPKlPKjPKdPd) ;  /* 0xffffffd806507950 */ /* 0x000fea0003c3ffff */
.L_x_6:
[----:B------:R-:W-:-:S00]  /*26c0*/  BRA `(.L_x_6) ;  /* 0xfffffffc00fc7947 */ /* 0x000fc0000383ffff */
[----:B------:R-:W-:-:S00]  /*26d0*/  NOP ;  /* 0x0000000000007918 */ /* 0x000fc00000000000 */
        /* <DEDUP_REMOVED lines=10> */
.L_x_7:


//--------------------- .nv.global.init           --------------------------
	.section	.nv.global.init,"aw",@progbits
	.align	8
.nv.global.init:
	.type		_ZN34_INTERNAL_9b843180_4_k_cu_45a883696hemelb2lb9streamers9D3Q15_CXDE,@object
	.size		_ZN34_INTERNAL_9b843180_4_k_cu_45a883696hemelb2lb9streamers9D3Q15_CXDE,(_ZN34_INTERNAL_9b843180_4_k_cu_45a883696hemelb2lb9streamers9D3Q15_CZDE - _ZN34_INTERNAL_9b843180_4_k_cu_45a883696hemelb2lb9streamers9D3Q15_CXDE)
_ZN34_INTERNAL_9b843180_4_k_cu_45a883696hemelb2lb9streamers9D3Q15_CXDE:
        /*0000*/ 	.byte	0x00, 0x00, 0x00, 0x00, 0x00, 0x00, 0x00, 0x00, 0x00, 0x00, 0x00, 0x00, 0x00, 0x00, 0xf0, 0x3f
        /*0010*/ 	.byte	0x00, 0x00, 0x00, 0x00, 0x00, 0x00, 0xf0, 0xbf, 0x00, 0x00, 0x00, 0x00, 0x00, 0x00, 0x00, 0x00
        /*0020*/ 	.byte	0x00, 0x00, 0x00, 0x00, 0x00, 0x00, 0x00, 0x00, 0x00, 0x00, 0x00, 0x00, 0x00, 0x00, 0x00, 0x00
        /*0030*/ 	.byte	0x00, 0x00, 0x00, 0x00, 0x00, 0x00, 0x00, 0x00, 0x00, 0x00, 0x00, 0x00, 0x00, 0x00, 0xf0, 0x3f
        /*0040*/ 	.byte	0x00, 0x00, 0x00, 0x00, 0x00, 0x00, 0xf0, 0xbf, 0x00, 0x00, 0x00, 0x00, 0x00, 0x00, 0xf0, 0x3f
        /*0050*/ 	.byte	0x00, 0x00, 0x00, 0x00, 0x00, 0x00, 0xf0, 0xbf, 0x00, 0x00, 0x00, 0x00, 0x00, 0x00, 0xf0, 0x3f
        /*0060*/ 	.byte	0x00, 0x00, 0x00, 0x00, 0x00, 0x00, 0xf0, 0xbf, 0x00, 0x00, 0x00, 0x00, 0x00, 0x00, 0xf0, 0x3f
        /*0070*/ 	.byte	0x00, 0x00, 0x00, 0x00, 0x00, 0x00, 0xf0, 0xbf
	.type		_ZN34_INTERNAL_9b843180_4_k_cu_45a883696hemelb2lb9streamers9D3Q15_CZDE,@object
	.size		_ZN34_INTERNAL_9b843180_4_k_cu_45a883696hemelb2lb9streamers9D3Q15_CZDE,(_ZN34_INTERNAL_9b843180_4_k_cu_45a883696hemelb2lb9streamers16D3Q15_EQMWEIGHTSE - _ZN34_INTERNAL_9b843180_4_k_cu_45a883696hemelb2lb9streamers9D3Q15_CZDE)
_ZN34_INTERNAL_9b843180_4_k_cu_45a883696hemelb2lb9streamers9D3Q15_CZDE:
        /* <DEDUP_REMOVED lines=8> */
	.type		_ZN34_INTERNAL_9b843180_4_k_cu_45a883696hemelb2lb9streamers16D3Q15_EQMWEIGHTSE,@object
	.size		_ZN34_INTERNAL_9b843180_4_k_cu_45a883696hemelb2lb9streamers16D3Q15_EQMWEIGHTSE,(_ZN34_INTERNAL_9b843180_4_k_cu_45a883696hemelb2lb9streamers9D3Q15_CYDE - _ZN34_INTERNAL_9b843180_4_k_cu_45a883696hemelb2lb9streamers16D3Q15_EQMWEIGHTSE)
_ZN34_INTERNAL_9b843180_4_k_cu_45a883696hemelb2lb9streamers16D3Q15_EQMWEIGHTSE:
        /* <DEDUP_REMOVED lines=8> */
	.type		_ZN34_INTERNAL_9b843180_4_k_cu_45a883696hemelb2lb9streamers9D3Q15_CYDE,@object
	.size		_ZN34_INTERNAL_9b843180_4_k_cu_45a883696hemelb2lb9streamers9D3Q15_CYDE,(_ZN34_INTERNAL_9b843180_4_k_cu_45a883696hemelb2lb9streamers16D3Q15_NUMVECTORSE - _ZN34_INTERNAL_9b843180_4_k_cu_45a883696hemelb2lb9streamers9D3Q15_CYDE)
_ZN34_INTERNAL_9b843180_4_k_cu_45a883696hemelb2lb9streamers9D3Q15_CYDE:
        /* <DEDUP_REMOVED lines=8> */
	.type		_ZN34_INTERNAL_9b843180_4_k_cu_45a883696hemelb2lb9streamers16D3Q15_NUMVECTORSE,@object
	.size		_ZN34_INTERNAL_9b843180_4_k_cu_45a883696hemelb2lb9streamers16D3Q15_NUMVECTORSE,(_ZN34_INTERNAL_9b843180_4_k_cu_45a883696hemelb2lb9streamers23D3Q15_INVERSEDIRECTIONSE - _ZN34_INTERNAL_9b843180_4_k_cu_45a883696hemelb2lb9streamers16D3Q15_NUMVECTORSE)
_ZN34_INTERNAL_9b843180_4_k_cu_45a883696hemelb2lb9streamers16D3Q15_NUMVECTORSE:
        /*01e0*/ 	.byte	0x0f, 0x00, 0x00, 0x00
	.type		_ZN34_INTERNAL_9b843180_4_k_cu_45a883696hemelb2lb9streamers23D3Q15_INVERSEDIRECTIONSE,@object
	.size		_ZN34_INTERNAL_9b843180_4_k_cu_45a883696hemelb2lb9streamers23D3Q15_INVERSEDIRECTIONSE,(_ZN34_INTERNAL_9b843180_4_k_cu_45a883696hemelb2lb9streamers8D3Q15_CYE - _ZN34_INTERNAL_9b843180_4_k_cu_45a883696hemelb2lb9streamers23D3Q15_INVERSEDIRECTIONSE)
_ZN34_INTERNAL_9b843180_4_k_cu_45a883696hemelb2lb9streamers23D3Q15_INVERSEDIRECTIONSE:
        /*01e4*/ 	.byte	0x00, 0x00, 0x00, 0x00, 0x02, 0x00, 0x00, 0x00, 0x01, 0x00, 0x00, 0x00, 0x04, 0x00, 0x00, 0x00
        /*01f4*/ 	.byte	0x03, 0x00, 0x00, 0x00, 0x06, 0x00, 0x00, 0x00, 0x05, 0x00, 0x00, 0x00, 0x08, 0x00, 0x00, 0x00
        /*0204*/ 	.byte	0x07, 0x00, 0x00, 0x00, 0x0a, 0x00, 0x00, 0x00, 0x09, 0x00, 0x00, 0x00, 0x0c, 0x00, 0x00, 0x00
        /*0214*/ 	.byte	0x0b, 0x00, 0x00, 0x00, 0x0e, 0x00, 0x00, 0x00, 0x0d, 0x00, 0x00, 0x00
	.type		_ZN34_INTERNAL_9b843180_4_k_cu_45a883696hemelb2lb9streamers8D3Q15_CYE,@object
	.size		_ZN34_INTERNAL_9b843180_4_k_cu_45a883696hemelb2lb9streamers8D3Q15_CYE,(_ZN34_INTERNAL_9b843180_4_k_cu_45a883696hemelb2lb9streamers8D3Q15_CZE - _ZN34_INTERNAL_9b843180_4_k_cu_45a883696hemelb2lb9streamers8D3Q15_CYE)
_ZN34_INTERNAL_9b843180_4_k_cu_45a883696hemelb2lb9streamers8D3Q15_CYE:
        /*0220*/ 	.byte	0x00, 0x00, 0x00, 0x00, 0x00, 0x00, 0x00, 0x00, 0x00, 0x00, 0x00, 0x00, 0x01, 0x00, 0x00, 0x00
        /*0230*/ 	.byte	0xff, 0xff, 0xff, 0xff, 0x00, 0x00, 0x00, 0x00, 0x00, 0x00, 0x00, 0x00, 0x01, 0x00, 0x00, 0x00
        /*0240*/ 	.byte	0xff, 0xff, 0xff, 0xff, 0x01, 0x00, 0x00, 0x00, 0xff, 0xff, 0xff, 0xff, 0xff, 0xff, 0xff, 0xff
        /*0250*/ 	.byte	0x01, 0x00, 0x00, 0x00, 0xff, 0xff, 0xff, 0xff, 0x01, 0x00, 0x00, 0x00
	.type		_ZN34_INTERNAL_9b843180_4_k_cu_45a883696hemelb2lb9streamers8D3Q15_CZE,@object
	.size		_ZN34_INTERNAL_9b843180_4_k_cu_45a883696hemelb2lb9streamers8D3Q15_CZE,(_ZN34_INTERNAL_9b843180_4_k_cu_45a883696hemelb2lb9streamers8D3Q15_CXE - _ZN34_INTERNAL_9b843180_4_k_cu_45a883696hemelb2lb9streamers8D3Q15_CZE)
_ZN34_INTERNAL_9b843180_4_k_cu_45a883696hemelb2lb9streamers8D3Q15_CZE:
        /*025c*/ 	.byte	0x00, 0x00, 0x00, 0x00, 0x00, 0x00, 0x00, 0x00, 0x00, 0x00, 0x00, 0x00, 0x00, 0x00, 0x00, 0x00
        /*026c*/ 	.byte	0x00, 0x00, 0x00, 0x00, 0x01, 0x00, 0x00, 0x00, 0xff, 0xff, 0xff, 0xff, 0x01, 0x00, 0x00, 0x00
        /*027c*/ 	.byte	0xff, 0xff, 0xff, 0xff, 0xff, 0xff, 0xff, 0xff, 0x01, 0x00, 0x00, 0x00, 0x01, 0x00, 0x00, 0x00
        /*028c*/ 	.byte	0xff, 0xff, 0xff, 0xff, 0xff, 0xff, 0xff, 0xff, 0x01, 0x00, 0x00, 0x00
	.type		_ZN34_INTERNAL_9b843180_4_k_cu_45a883696hemelb2lb9streamers8D3Q15_CXE,@object
	.size		_ZN34_INTERNAL_9b843180_4_k_cu_45a883696hemelb2lb9streamers8D3Q15_CXE,(.L_1 - _ZN34_INTERNAL_9b843180_4_k_cu_45a883696hemelb2lb9streamers8D3Q15_CXE)
_ZN34_INTERNAL_9b843180_4_k_cu_45a883696hemelb2lb9streamers8D3Q15_CXE:
        /*0298*/ 	.byte	0x00, 0x00, 0x00, 0x00, 0x01, 0x00, 0x00, 0x00, 0xff, 0xff, 0xff, 0xff, 0x00, 0x00, 0x00, 0x00
        /*02a8*/ 	.byte	0x00, 0x00, 0x00, 0x00, 0x00, 0x00, 0x00, 0x00, 0x00, 0x00, 0x00, 0x00, 0x01, 0x00, 0x00, 0x00
        /*02b8*/ 	.byte	0xff, 0xff, 0xff, 0xff, 0x01, 0x00, 0x00, 0x00, 0xff, 0xff, 0xff, 0xff, 0x01, 0x00, 0x00, 0x00
        /*02c8*/ 	.byte	0xff, 0xff, 0xff, 0xff, 0x01, 0x00, 0x00, 0x00, 0xff, 0xff, 0xff, 0xff
.L_1:


//--------------------- .nv.shared.reserved.0     --------------------------
	.section	.nv.shared.reserved.0,"aw",@nobits
	.weak		__nv_reservedSMEM_offset_0_alias
	.size		__nv_reservedSMEM_offset_0_alias, 0, 64
	.other		__nv_reservedSMEM_offset_0_alias,@"STO_CUDA_RESERVED_SHARED STV_DEFAULT"
__nv_reservedSMEM_offset_0_alias:
	.zero		0
	.zero		64


//--------------------- .nv.constant0._ZN6hemelb2lb9streamers24DoStreamAndCollideKernelEllddPKlPKjPKdPd --------------------------
	.section	.nv.constant0._ZN6hemelb2lb9streamers24DoStreamAndCollideKernelEllddPKlPKjPKdPd,"a",@progbits
	.sectionflags	@""
	.align	4
.nv.constant0._ZN6hemelb2lb9streamers24DoStreamAndCollideKernelEllddPKlPKjPKdPd:
	.zero		960


//--------------------- SYMBOLS --------------------------

	.type		.nv.reservedSmem.offset0,@object
	.size		.nv.reservedSmem.offset0,0x4
